// auto-generated by cutlass_sweep.fmha — config: {"arch": "sm_90", "direction": "fwd", "dtype": "fp16", "head_dim": 224, "mask": "causal", "schedule": "tma", "tile_kv": 64, "tile_q": 64}
#include "cutlass/cutlass.h"
#include "cute/tensor.hpp"
#include "cutlass/device_kernel.h"
#include "cutlass/kernel_hardware_info.h"
#include "88_hopper_fmha/collective/fmha_fusion.hpp"
#include "88_hopper_fmha/kernel/fmha_kernel_builder.hpp"

using namespace cute;
using Element = cutlass::half_t;
using TileShape = Shape<_64, _64, _224>;
using StrideQ = cute::tuple<int, _1, cute::tuple<int, int>>;
using StrideK = cute::tuple<int, _1, cute::tuple<int, int>>;
using StrideV = cute::tuple<int, cute::_1, cute::tuple<int, int>>;

using Kernel = typename cutlass::fmha::kernel::FmhaBuilder<
    Element, float, float,
    TileShape, StrideQ, StrideK, StrideV,
    cutlass::fmha::collective::CausalFusion,
    cutlass::gemm::KernelTma
  >::Kernel;

auto* _anchor = &cutlass::device_kernel<Kernel>;


// ===== COMPILED SASS (sm_90a) =====

	.target	sm_90a

	.elftype	@"ET_EXEC"


//--------------------- .note.nv.tkinfo           --------------------------
	.section	.note.nv.tkinfo,"",@"SHT_NOTE"
	.sectionflags	@"SHF_NOTE_NV_TKINFO"
	.tkinfo
        /*0018*/ 	.word	0x00000002
        /*0030*/ 	.string	""
        /*0030*/ 	.string	"ptxas"
        /*0030*/ 	.string	"Cuda compilation tools, release 13.0, V13.0.88"
        /*0030*/ 	.string	"Build cuda_13.0.r13.0/compiler.36424714_0"
        /*0030*/ 	.string	"-arch sm_90a -m 64 "



//--------------------- .note.nv.cuinfo           --------------------------
	.section	.note.nv.cuinfo,"",@"SHT_NOTE"
	.sectionflags	@"SHF_NOTE_NV_CUINFO"
        /*0018*/ 	.short	0x0002
        /*001a*/ 	.short	0x005a
        /*001c*/ 	.short	0x0082
	.zero		2


//--------------------- .nv.info                  --------------------------
	.section	.nv.info,"",@"SHT_CUDA_INFO"
	.align	4


	//----- nvinfo : EIATTR_REGCOUNT
	.align		4
        /*0000*/ 	.byte	0x04, 0x2f
        /*0002*/ 	.short	(.L_16 - .L_15)
	.align		4
.L_15:
        /*0004*/ 	.word	index@(_ZN7cutlass13device_kernelINS_4fmha6kernel13FmhaKernelTmaINS1_10collective15FmhaMainloopTmaINS_6half_tEfN4cute5tupleIJNS7_1CILi64EEESA_NS9_ILi224EEEEEENS4_12CausalFusionEJEEENS4_15FmhaFwdEpilogueIS6_fNS8_IJSA_SB_SA_EEEEEJEEEEEvNT_6ParamsE)
        /*0008*/ 	.word	0x000000d4


	//----- nvinfo : EIATTR_FRAME_SIZE
	.align		4
.L_16:
        /*000c*/ 	.byte	0x04, 0x11
        /*000e*/ 	.short	(.L_18 - .L_17)
	.align		4
.L_17:
        /*0010*/ 	.word	index@($__internal_0_$__cuda_sm20_rcp_rn_f32_slowpath)
        /*0014*/ 	.word	0x00000000


	//----- nvinfo : EIATTR_FRAME_SIZE
	.align		4
.L_18:
        /*0018*/ 	.byte	0x04, 0x11
        /*001a*/ 	.short	(.L_20 - .L_19)
	.align		4
.L_19:
        /*001c*/ 	.word	index@(_ZN7cutlass13device_kernelINS_4fmha6kernel13FmhaKernelTmaINS1_10collective15FmhaMainloopTmaINS_6half_tEfN4cute5tupleIJNS7_1CILi64EEESA_NS9_ILi224EEEEEENS4_12CausalFusionEJEEENS4_15FmhaFwdEpilogueIS6_fNS8_IJSA_SB_SA_EEEEEJEEEEEvNT_6ParamsE)
        /*0020*/ 	.word	0x00000000


	//----- nvinfo : EIATTR_MIN_STACK_SIZE
	.align		4
.L_20:
        /*0024*/ 	.byte	0x04, 0x12
        /*0026*/ 	.short	(.L_22 - .L_21)
	.align		4
.L_21:
        /*0028*/ 	.word	index@(_ZN7cutlass13device_kernelINS_4fmha6kernel13FmhaKernelTmaINS1_10collective15FmhaMainloopTmaINS_6half_tEfN4cute5tupleIJNS7_1CILi64EEESA_NS9_ILi224EEEEEENS4_12CausalFusionEJEEENS4_15FmhaFwdEpilogueIS6_fNS8_IJSA_SB_SA_EEEEEJEEEEEvNT_6ParamsE)
        /*002c*/ 	.word	0x00000000
.L_22:


//--------------------- .nv.compat                --------------------------
	.section	.nv.compat,"",@"SHT_CUDA_COMPAT_INFO"
	.align	4
        /*0000*/ 	.byte	0x02, 0x09, 0x01, 0x00, 0x02, 0x02, 0x04, 0x00, 0x02, 0x05, 0x05, 0x00, 0x03, 0x07, 0x01, 0x01
        /*0010*/ 	.byte	0x02, 0x03, 0x01, 0x00, 0x02, 0x06, 0x01, 0x00, 0x04, 0x0b, 0x08, 0x00, 0x00, 0x00, 0x00, 0x00
        /*0020*/ 	.byte	0x00, 0x00, 0x00, 0x00


//--------------------- .nv.info._ZN7cutlass13device_kernelINS_4fmha6kernel13FmhaKernelTmaINS1_10collective15FmhaMainloopTmaINS_6half_tEfN4cute5tupleIJNS7_1CILi64EEESA_NS9_ILi224EEEEEENS4_12CausalFusionEJEEENS4_15FmhaFwdEpilogueIS6_fNS8_IJSA_SB_SA_EEEEEJEEEEEvNT_6ParamsE --------------------------
	.section	.nv.info._ZN7cutlass13device_kernelINS_4fmha6kernel13FmhaKernelTmaINS1_10collective15FmhaMainloopTmaINS_6half_tEfN4cute5tupleIJNS7_1CILi64EEESA_NS9_ILi224EEEEEENS4_12CausalFusionEJEEENS4_15FmhaFwdEpilogueIS6_fNS8_IJSA_SB_SA_EEEEEJEEEEEvNT_6ParamsE,"",@"SHT_CUDA_INFO"
	.sectionflags	@""
	.align	4


	//----- nvinfo : EIATTR_CUDA_API_VERSION
	.align		4
        /*0000*/ 	.byte	0x04, 0x37
        /*0002*/ 	.short	(.L_24 - .L_23)
.L_23:
        /*0004*/ 	.word	0x00000082


	//----- nvinfo : EIATTR_KPARAM_INFO
	.align		4
.L_24:
        /*0008*/ 	.byte	0x04, 0x17
        /*000a*/ 	.short	(.L_26 - .L_25)
.L_25:
        /*000c*/ 	.word	0x00000000
        /*0010*/ 	.short	0x0000
        /*0012*/ 	.short	0x0070
        /*0014*/ 	.byte	0x00, 0xf0, 0x01, 0x20


	//----- nvinfo : EIATTR_SPARSE_MMA_MASK
	.align		4
.L_26:
        /*0018*/ 	.byte	0x03, 0x50
        /*001a*/ 	.short	0x0000


	//----- nvinfo : EIATTR_MAXREG_COUNT
	.align		4
        /*001c*/ 	.byte	0x03, 0x1b
        /*001e*/ 	.short	0x00ff


	//----- nvinfo : EIATTR_NUM_BARRIERS
	.align		4
        /*0020*/ 	.byte	0x02, 0x4c
        /*0022*/ 	.byte	0x02
	.zero		1


	//----- nvinfo : EIATTR_EXTERNS
	.align		4
        /*0024*/ 	.byte	0x04, 0x0f
        /*0026*/ 	.short	(.L_28 - .L_27)


	//   ....[0]....
	.align		4
.L_27:
        /*0028*/ 	.word	index@(__assertfail)


	//----- nvinfo : EIATTR_MERCURY_ISA_VERSION
	.align		4
.L_28:
        /*002c*/ 	.byte	0x03, 0x5f
        /*002e*/ 	.short	0x0101


	//----- nvinfo : EIATTR_COOP_GROUP_MASK_REGIDS
	.align		4
        /*0030*/ 	.byte	0x04, 0x29
        /*0032*/ 	.short	(.L_30 - .L_29)


	//   ....[0]....
.L_29:
        /*0034*/ 	.word	0xffffffff


	//   ....[1]....
        /*0038*/ 	.word	0xffffffff


	//   ....[2]....
        /*003c*/ 	.word	0xffffffff


	//   ....[3]....
        /*0040*/ 	.word	0xffffffff


	//   ....[4]....
        /*0044*/ 	.word	0xffffffff


	//   ....[5]....
        /*0048*/ 	.word	0xffffffff


	//   ....[6]....
        /*004c*/ 	.word	0xffffffff


	//   ....[7]....
        /*0050*/ 	.word	0xffffffff


	//   ....[8]....
        /*0054*/ 	.word	0xffffffff


	//   ....[9]....
        /*0058*/ 	.word	0xffffffff


	//   ....[10]....
        /*005c*/ 	.word	0xffffffff


	//   ....[11]....
        /*0060*/ 	.word	0xffffffff


	//   ....[12]....
        /*0064*/ 	.word	0xffffffff


	//   ....[13]....
        /*0068*/ 	.word	0xffffffff


	//   ....[14]....
        /*006c*/ 	.word	0xffffffff


	//   ....[15]....
        /*0070*/ 	.word	0xffffffff


	//   ....[16]....
        /*0074*/ 	.word	0xffffffff


	//   ....[17]....
        /*0078*/ 	.word	0xffffffff


	//   ....[18]....
        /*007c*/ 	.word	0xffffffff


	//   ....[19]....
        /*0080*/ 	.word	0xffffffff


	//   ....[20]....
        /*0084*/ 	.word	0xffffffff


	//----- nvinfo : EIATTR_COOP_GROUP_INSTR_OFFSETS
	.align		4
.L_30:
        /*0088*/ 	.byte	0x04, 0x28
        /*008a*/ 	.short	(.L_32 - .L_31)


	//   ....[0]....
.L_31:
        /*008c*/ 	.word	0x00000050


	//   ....[1]....
        /*0090*/ 	.word	0x00000140


	//   ....[2]....
        /*0094*/ 	.word	0x00000270


	//   ....[3]....
        /*0098*/ 	.word	0x00000410


	//   ....[4]....
        /*009c*/ 	.word	0x000005c0


	//   ....[5]....
        /*00a0*/ 	.word	0x00002ed0


	//   ....[6]....
        /*00a4*/ 	.word	0x00002fd0


	//   ....[7]....
        /*00a8*/ 	.word	0x00003060


	//   ....[8]....
        /*00ac*/ 	.word	0x00003150


	//   ....[9]....
        /*00b0*/ 	.word	0x00005890


	//   ....[10]....
        /*00b4*/ 	.word	0x000058a0


	//   ....[11]....
        /*00b8*/ 	.word	0x000058d0


	//   ....[12]....
        /*00bc*/ 	.word	0x000058e0


	//   ....[13]....
        /*00c0*/ 	.word	0x000092c0


	//   ....[14]....
        /*00c4*/ 	.word	0x000092d0


	//   ....[15]....
        /*00c8*/ 	.word	0x00009300


	//   ....[16]....
        /*00cc*/ 	.word	0x00009310


	//   ....[17]....
        /*00d0*/ 	.word	0x0000bb60


	//   ....[18]....
        /*00d4*/ 	.word	0x0000bba0


	//   ....[19]....
        /*00d8*/ 	.word	0x0000bbe0


	//   ....[20]....
        /*00dc*/ 	.word	0x0000bc00


	//----- nvinfo : EIATTR_SYSCALL_OFFSETS
	.align		4
.L_32:
        /*00e0*/ 	.byte	0x04, 0x46
        /*00e2*/ 	.short	(.L_34 - .L_33)


	//   ....[0]....
.L_33:
        /*00e4*/ 	.word	0x0000ca10


	//   ....[1]....
        /*00e8*/ 	.word	0x0000cb30


	//----- nvinfo : EIATTR_MBARRIER_INSTR_OFFSETS
	.align		4
.L_34:
        /*00ec*/ 	.byte	0x04, 0x39
        /*00ee*/ 	.short	(.L_36 - .L_35)


	//   ....[0]....
.L_35:
        /*00f0*/ 	.word	0x00000240
        /*00f4*/ 	.word	0x000000ff
        /*00f8*/ 	.word	0x00023040
        /*00fc*/ 	.short	0x0100
        /*00fe*/ 	.byte	0x08
	.zero		1


	//   ....[1]....
        /*0100*/ 	.word	0x00000250
        /*0104*/ 	.word	0x000000ff
        /*0108*/ 	.word	0x00023048
        /*010c*/ 	.short	0x0100
        /*010e*/ 	.byte	0x08
	.zero		1


	//   ....[2]....
        /*0110*/ 	.word	0x00000380
        /*0114*/ 	.word	0x000000ff
        /*0118*/ 	.word	0x00023000
        /*011c*/ 	.short	0x0100
        /*011e*/ 	.byte	0x08
	.zero		1


	//   ....[3]....
        /*0120*/ 	.word	0x00000390
        /*0124*/ 	.word	0x000000ff
        /*0128*/ 	.word	0x00023020
        /*012c*/ 	.short	0x0100
        /*012e*/ 	.byte	0x08
	.zero		1


	//   ....[4]....
        /*0130*/ 	.word	0x000003a0
        /*0134*/ 	.word	0x000000ff
        /*0138*/ 	.word	0x00023008
        /*013c*/ 	.short	0x0100
        /*013e*/ 	.byte	0x08
	.zero		1


	//   ....[5]....
        /*0140*/ 	.word	0x000003b0
        /*0144*/ 	.word	0x000000ff
        /*0148*/ 	.word	0x00023028
        /*014c*/ 	.short	0x0100
        /*014e*/ 	.byte	0x08
	.zero		1


	//   ....[6]....
        /*0150*/ 	.word	0x000003c0
        /*0154*/ 	.word	0x000000ff
        /*0158*/ 	.word	0x00023010
        /*015c*/ 	.short	0x0100
        /*015e*/ 	.byte	0x08
	.zero		1


	//   ....[7]....
        /*0160*/ 	.word	0x000003d0
        /*0164*/ 	.word	0x000000ff
        /*0168*/ 	.word	0x00023030
        /*016c*/ 	.short	0x0100
        /*016e*/ 	.byte	0x08
	.zero		1


	//   ....[8]....
        /*0170*/ 	.word	0x000003e0
        /*0174*/ 	.word	0x000000ff
        /*0178*/ 	.word	0x00023018
        /*017c*/ 	.short	0x0100
        /*017e*/ 	.byte	0x08
	.zero		1


	//   ....[9]....
        /*0180*/ 	.word	0x000003f0
        /*0184*/ 	.word	0x000000ff
        /*0188*/ 	.word	0x00023038
        /*018c*/ 	.short	0x0100
        /*018e*/ 	.byte	0x08
	.zero		1


	//   ....[10]....
        /*0190*/ 	.word	0x00000520
        /*0194*/ 	.word	0x000000ff
        /*0198*/ 	.word	0x00023050
        /*019c*/ 	.short	0x0100
        /*019e*/ 	.byte	0x08
	.zero		1


	//   ....[11]....
        /*01a0*/ 	.word	0x00000530
        /*01a4*/ 	.word	0x000000ff
        /*01a8*/ 	.word	0x00023070
        /*01ac*/ 	.short	0x0100
        /*01ae*/ 	.byte	0x08
	.zero		1


	//   ....[12]....
        /*01b0*/ 	.word	0x00000540
        /*01b4*/ 	.word	0x000000ff
        /*01b8*/ 	.word	0x00023058
        /*01bc*/ 	.short	0x0100
        /*01be*/ 	.byte	0x08
	.zero		1


	//   ....[13]....
        /*01c0*/ 	.word	0x00000550
        /*01c4*/ 	.word	0x000000ff
        /*01c8*/ 	.word	0x00023078
        /*01cc*/ 	.short	0x0100
        /*01ce*/ 	.byte	0x08
	.zero		1


	//   ....[14]....
        /*01d0*/ 	.word	0x00000560
        /*01d4*/ 	.word	0x000000ff
        /*01d8*/ 	.word	0x00023060
        /*01dc*/ 	.short	0x0100
        /*01de*/ 	.byte	0x08
	.zero		1


	//   ....[15]....
        /*01e0*/ 	.word	0x00000570
        /*01e4*/ 	.word	0x000000ff
        /*01e8*/ 	.word	0x00023080
        /*01ec*/ 	.short	0x0100
        /*01ee*/ 	.byte	0x08
	.zero		1


	//   ....[16]....
        /*01f0*/ 	.word	0x00000580
        /*01f4*/ 	.word	0x000000ff
        /*01f8*/ 	.word	0x00023068
        /*01fc*/ 	.short	0x0100
        /*01fe*/ 	.byte	0x08
	.zero		1


	//   ....[17]....
        /*0200*/ 	.word	0x00000590
        /*0204*/ 	.word	0x000000ff
        /*0208*/ 	.word	0x00023088
        /*020c*/ 	.short	0x0100
        /*020e*/ 	.byte	0x08
	.zero		1


	//   ....[18]....
        /*0210*/ 	.word	0x000007a0
        /*0214*/ 	.word	0x00000004
        /*0218*/ 	.word	0x00023048
        /*021c*/ 	.short	0x010a
        /*021e*/ 	.byte	0x3f
	.zero		1


	//   ....[19]....
        /*0220*/ 	.word	0x00000c30
        /*0224*/ 	.word	0x00000003
        /*0228*/ 	.word	0x00023020
        /*022c*/ 	.short	0x010a
        /*022e*/ 	.byte	0x3f
	.zero		1


	//   ....[20]....
        /*0230*/ 	.word	0x00001030
        /*0234*/ 	.word	0x00000003
        /*0238*/ 	.word	0x00023020
        /*023c*/ 	.short	0x010a
        /*023e*/ 	.byte	0x3f
	.zero		1


	//   ....[21]....
        /*0240*/ 	.word	0x000014c0
        /*0244*/ 	.word	0x00000003
        /*0248*/ 	.word	0x00023020
        /*024c*/ 	.short	0x010a
        /*024e*/ 	.byte	0x3f
	.zero		1


	//   ....[22]....
        /*0250*/ 	.word	0x00001920
        /*0254*/ 	.word	0x0000000a
        /*0258*/ 	.word	0x00023020
        /*025c*/ 	.short	0x010a
        /*025e*/ 	.byte	0x3f
	.zero		1


	//   ....[23]....
        /*0260*/ 	.word	0x00001e00
        /*0264*/ 	.word	0x00000010
        /*0268*/ 	.word	0x00023040
        /*026c*/ 	.short	0x010a
        /*026e*/ 	.byte	0x3f
	.zero		1


	//   ....[24]....
        /*0270*/ 	.word	0x00001ee0
        /*0274*/ 	.word	0x00000010
        /*0278*/ 	.word	0x00023000
        /*027c*/ 	.short	0x010a
        /*027e*/ 	.byte	0x3f
	.zero		1


	//   ....[25]....
        /*0280*/ 	.word	0x00004000
        /*0284*/ 	.word	0x00000010
        /*0288*/ 	.word	0x00023008
        /*028c*/ 	.short	0x010a
        /*028e*/ 	.byte	0x3f
	.zero		1


	//   ....[26]....
        /*0290*/ 	.word	0x00004a10
        /*0294*/ 	.word	0x00000018
        /*0298*/ 	.word	0x00000000
        /*029c*/ 	.short	0x0101
        /*029e*/ 	.byte	0x3f
	.zero		1


	//   ....[27]....
        /*02a0*/ 	.word	0x00004ad0
        /*02a4*/ 	.word	0x00000019
        /*02a8*/ 	.word	0x00023000
        /*02ac*/ 	.short	0x010a
        /*02ae*/ 	.byte	0x3f
	.zero		1


	//   ....[28]....
        /*02b0*/ 	.word	0x00005210
        /*02b4*/ 	.word	0x000000b6
        /*02b8*/ 	.word	0x00023020
        /*02bc*/ 	.short	0x010a
        /*02be*/ 	.byte	0x3f
	.zero		1


	//   ....[29]....
        /*02c0*/ 	.word	0x000059e0
        /*02c4*/ 	.word	0x000000bf
        /*02c8*/ 	.word	0x00000000
        /*02cc*/ 	.short	0x0101
        /*02ce*/ 	.byte	0x3f
	.zero		1


	//   ....[30]....
        /*02d0*/ 	.word	0x00006170
        /*02d4*/ 	.word	0x000000c0
        /*02d8*/ 	.word	0x00023000
        /*02dc*/ 	.short	0x010a
        /*02de*/ 	.byte	0x3f
	.zero		1


	//   ....[31]....
        /*02e0*/ 	.word	0x00007960
        /*02e4*/ 	.word	0x00000018
        /*02e8*/ 	.word	0x00000000
        /*02ec*/ 	.short	0x0101
        /*02ee*/ 	.byte	0x3f
	.zero		1


	//   ....[32]....
        /*02f0*/ 	.word	0x00007a10
        /*02f4*/ 	.word	0x00000018
        /*02f8*/ 	.word	0x00023020
        /*02fc*/ 	.short	0x010a
        /*02fe*/ 	.byte	0x3f
	.zero		1


	//   ....[33]....
        /*0300*/ 	.word	0x00007ee0
        /*0304*/ 	.word	0x00000019
        /*0308*/ 	.word	0x00023000
        /*030c*/ 	.short	0x010a
        /*030e*/ 	.byte	0x3f
	.zero		1


	//   ....[34]....
        /*0310*/ 	.word	0x00008780
        /*0314*/ 	.word	0x000000b6
        /*0318*/ 	.word	0x00023020
        /*031c*/ 	.short	0x010a
        /*031e*/ 	.byte	0x3f
	.zero		1


	//   ....[35]....
        /*0320*/ 	.word	0x00009450
        /*0324*/ 	.word	0x00000028
        /*0328*/ 	.word	0x00000000
        /*032c*/ 	.short	0x0101
        /*032e*/ 	.byte	0x3f
	.zero		1


	//   ....[36]....
        /*0330*/ 	.word	0x00009c00
        /*0334*/ 	.word	0x00000027
        /*0338*/ 	.word	0x00023000
        /*033c*/ 	.short	0x010a
        /*033e*/ 	.byte	0x3f
	.zero		1


	//   ....[37]....
        /*0340*/ 	.word	0x0000b5c0
        /*0344*/ 	.word	0x00000006
        /*0348*/ 	.word	0x00000000
        /*034c*/ 	.short	0x0101
        /*034e*/ 	.byte	0x3f
	.zero		1


	//   ....[38]....
        /*0350*/ 	.word	0x0000b640
        /*0354*/ 	.word	0x00000006
        /*0358*/ 	.word	0x00023020
        /*035c*/ 	.short	0x010a
        /*035e*/ 	.byte	0x3f
	.zero		1


	//----- nvinfo : EIATTR_NUM_MBARRIERS
	.align		4
.L_36:
        /*0360*/ 	.byte	0x03, 0x38
        /*0362*/ 	.short	0x0012


	//----- nvinfo : EIATTR_EXIT_INSTR_OFFSETS
	.align		4
        /*0364*/ 	.byte	0x04, 0x1c
        /*0366*/ 	.short	(.L_38 - .L_37)


	//   ....[0]....
.L_37:
        /*0368*/ 	.word	0x0000e210


	//----- nvinfo : EIATTR_MAX_THREADS
	.align		4
.L_38:
        /*036c*/ 	.byte	0x04, 0x05
        /*036e*/ 	.short	(.L_40 - .L_39)
.L_39:
        /*0370*/ 	.word	0x00000080
        /*0374*/ 	.word	0x00000001
        /*0378*/ 	.word	0x00000001


	//----- nvinfo : EIATTR_CRS_STACK_SIZE
	.align		4
.L_40:
        /*037c*/ 	.byte	0x04, 0x1e
        /*037e*/ 	.short	(.L_42 - .L_41)
.L_41:
        /*0380*/ 	.word	0x00000000


	//----- nvinfo : EIATTR_CBANK_PARAM_SIZE
	.align		4
.L_42:
        /*0384*/ 	.byte	0x03, 0x19
        /*0386*/ 	.short	0x0870


	//----- nvinfo : EIATTR_PARAM_CBANK
	.align		4
        /*0388*/ 	.byte	0x04, 0x0a
        /*038a*/ 	.short	(.L_44 - .L_43)
	.align		4
.L_43:
        /*038c*/ 	.word	index@(.nv.constant0._ZN7cutlass13device_kernelINS_4fmha6kernel13FmhaKernelTmaINS1_10collective15FmhaMainloopTmaINS_6half_tEfN4cute5tupleIJNS7_1CILi64EEESA_NS9_ILi224EEEEEENS4_12CausalFusionEJEEENS4_15FmhaFwdEpilogueIS6_fNS8_IJSA_SB_SA_EEEEEJEEEEEvNT_6ParamsE)
        /*0390*/ 	.short	0x0210
        /*0392*/ 	.short	0x0870


	//----- nvinfo : EIATTR_SW_WAR
	.align		4
.L_44:
        /*0394*/ 	.byte	0x04, 0x36
        /*0396*/ 	.short	(.L_46 - .L_45)
.L_45:
        /*0398*/ 	.word	0x00000008
.L_46:


//--------------------- .nv.callgraph             --------------------------
	.section	.nv.callgraph,"",@"SHT_CUDA_CALLGRAPH"
	.align	4
	.sectionentsize	8
	.align		4
        /*0000*/ 	.word	0x00000000
	.align		4
        /*0004*/ 	.word	0xffffffff
	.align		4
        /*0008*/ 	.word	index@(_ZN7cutlass13device_kernelINS_4fmha6kernel13FmhaKernelTmaINS1_10collective15FmhaMainloopTmaINS_6half_tEfN4cute5tupleIJNS7_1CILi64EEESA_NS9_ILi224EEEEEENS4_12CausalFusionEJEEENS4_15FmhaFwdEpilogueIS6_fNS8_IJSA_SB_SA_EEEEEJEEEEEvNT_6ParamsE)
	.align		4
        /*000c*/ 	.word	index@(__assertfail)
	.align		4
        /*0010*/ 	.word	0x00000000
	.align		4
        /*0014*/ 	.word	0xfffffffe
	.align		4
        /*0018*/ 	.word	0x00000000
	.align		4
        /*001c*/ 	.word	0xfffffffd
	.align		4
        /*0020*/ 	.word	0x00000000
	.align		4
        /*0024*/ 	.word	0xfffffffc


//--------------------- .nv.constant4             --------------------------
	.section	.nv.constant4,"a",@progbits
	.align	8
	.align		8
.nv.constant4:
        /*0000*/ 	.dword	__assertfail
	.align		8
        /*0008*/ 	.dword	__unnamed_1
	.align		8
        /*0010*/ 	.dword	__unnamed_2
	.align		8
        /*0018*/ 	.dword	_ZN39_INTERNAL_95bd92ad_4_k_cu_c6497351_29144cuda3std3__45__cpo5beginE
	.align		8
        /*0020*/ 	.dword	_ZN39_INTERNAL_95bd92ad_4_k_cu_c6497351_29144cuda3std3__45__cpo3endE
	.align		8
        /*0028*/ 	.dword	_ZN39_INTERNAL_95bd92ad_4_k_cu_c6497351_29144cuda3std3__45__cpo6cbeginE
	.align		8
        /*0030*/ 	.dword	_ZN39_INTERNAL_95bd92ad_4_k_cu_c6497351_29144cuda3std3__45__cpo4cendE
	.align		8
        /*0038*/ 	.dword	_ZN39_INTERNAL_95bd92ad_4_k_cu_c6497351_29144cuda3std3__441_GLOBAL__N__95bd92ad_4_k_cu_c6497351_29146ignoreE
	.align		8
        /*0040*/ 	.dword	_ZN39_INTERNAL_95bd92ad_4_k_cu_c6497351_29144cuda3std3__419piecewise_constructE
	.align		8
        /*0048*/ 	.dword	_ZN39_INTERNAL_95bd92ad_4_k_cu_c6497351_29144cuda3std3__48in_placeE
	.align		8
        /*0050*/ 	.dword	_ZN39_INTERNAL_95bd92ad_4_k_cu_c6497351_29144cuda3std6ranges3__45__cpo4swapE
	.align		8
        /*0058*/ 	.dword	_ZN39_INTERNAL_95bd92ad_4_k_cu_c6497351_29144cuda3std6ranges3__45__cpo9iter_moveE
	.align		8
        /*0060*/ 	.dword	_ZN39_INTERNAL_95bd92ad_4_k_cu_c6497351_29144cute7productE
	.align		8
        /*0068*/ 	.dword	_ZN39_INTERNAL_95bd92ad_4_k_cu_c6497351_29144cute1_E
	.align		8
        /*0070*/ 	.dword	$str$23
	.align		8
        /*0078*/ 	.dword	$str$24


//--------------------- .text._ZN7cutlass13device_kernelINS_4fmha6kernel13FmhaKernelTmaINS1_10collective15FmhaMainloopTmaINS_6half_tEfN4cute5tupleIJNS7_1CILi64EEESA_NS9_ILi224EEEEEENS4_12CausalFusionEJEEENS4_15FmhaFwdEpilogueIS6_fNS8_IJSA_SB_SA_EEEEEJEEEEEvNT_6ParamsE --------------------------
	.section	.text._ZN7cutlass13device_kernelINS_4fmha6kernel13FmhaKernelTmaINS1_10collective15FmhaMainloopTmaINS_6half_tEfN4cute5tupleIJNS7_1CILi64EEESA_NS9_ILi224EEEEEENS4_12CausalFusionEJEEENS4_15FmhaFwdEpilogueIS6_fNS8_IJSA_SB_SA_EEEEEJEEEEEvNT_6ParamsE,"ax",@progbits
	.align	128
.text._ZN7cutlass13device_kernelINS_4fmha6kernel13FmhaKernelTmaINS1_10collective15FmhaMainloopTmaINS_6half_tEfN4cute5tupleIJNS7_1CILi64EEESA_NS9_ILi224EEEEEENS4_12CausalFusionEJEEENS4_15FmhaFwdEpilogueIS6_fNS8_IJSA_SB_SA_EEEEEJEEEEEvNT_6ParamsE:
        .type           _ZN7cutlass13device_kernelINS_4fmha6kernel13FmhaKernelTmaINS1_10collective15FmhaMainloopTmaINS_6half_tEfN4cute5tupleIJNS7_1CILi64EEESA_NS9_ILi224EEEEEENS4_12CausalFusionEJEEENS4_15FmhaFwdEpilogueIS6_fNS8_IJSA_SB_SA_EEEEEJEEEEEvNT_6ParamsE,@function
        .size           _ZN7cutlass13device_kernelINS_4fmha6kernel13FmhaKernelTmaINS1_10collective15FmhaMainloopTmaINS_6half_tEfN4cute5tupleIJNS7_1CILi64EEESA_NS9_ILi224EEEEEENS4_12CausalFusionEJEEENS4_15FmhaFwdEpilogueIS6_fNS8_IJSA_SB_SA_EEEEEJEEEEEvNT_6ParamsE,(.L_x_88 - _ZN7cutlass13device_kernelINS_4fmha6kernel13FmhaKernelTmaINS1_10collective15FmhaMainloopTmaINS_6half_tEfN4cute5tupleIJNS7_1CILi64EEESA_NS9_ILi224EEEEEENS4_12CausalFusionEJEEENS4_15FmhaFwdEpilogueIS6_fNS8_IJSA_SB_SA_EEEEEJEEEEEvNT_6ParamsE)
        .other          _ZN7cutlass13device_kernelINS_4fmha6kernel13FmhaKernelTmaINS1_10collective15FmhaMainloopTmaINS_6half_tEfN4cute5tupleIJNS7_1CILi64EEESA_NS9_ILi224EEEEEENS4_12CausalFusionEJEEENS4_15FmhaFwdEpilogueIS6_fNS8_IJSA_SB_SA_EEEEEJEEEEEvNT_6ParamsE,@"STO_CUDA_ENTRY STV_DEFAULT"
_ZN7cutlass13device_kernelINS_4fmha6kernel13FmhaKernelTmaINS1_10collective15FmhaMainloopTmaINS_6half_tEfN4cute5tupleIJNS7_1CILi64EEESA_NS9_ILi224EEEEEENS4_12CausalFusionEJEEENS4_15FmhaFwdEpilogueIS6_fNS8_IJSA_SB_SA_EEEEEJEEEEEvNT_6ParamsE:
[----:B------:R-:W1:Y:S01]  /*0000*/  LDC R1, c[0x0][0x28] ;  /* 0x00000a00ff017b82 */ /* 0x000e620000000800 */
[----:B------:R-:W2:Y:S01]  /*0010*/  S2R R17, SR_TID.X ;  /* 0x0000000000117919 */ /* 0x000ea20000002100 */
[----:B------:R-:W-:Y:S01]  /*0020*/  ELECT P0, URZ, PT ;  /* 0x00000000003f782f */ /* 0x000fe20003800000 */
[----:B------:R-:W-:Y:S01]  /*0030*/  BSSY B0, `(.L_x_0) ;  /* 0x0000010000007945 */ /* 0x000fe20003800000 */
[----:B--2---:R-:W-:-:S05]  /*0040*/  SHF.R.U32.HI R177, RZ, 0x5, R17 ;  /* 0x00000005ffb17819 */ /* 0x004fca0000011611 */
[----:B------:R-:W2:Y:S02]  /*0050*/  SHFL.IDX PT, R0, R177, RZ, 0x1f ;  /* 0x00001fffb1007589 */ /* 0x000ea400000e0000 */
[----:B--2---:R-:W-:-:S13]  /*0060*/  ISETP.NE.OR P0, PT, R0, RZ, !P0 ;  /* 0x000000ff0000720c */ /* 0x004fda0004705670 */
[----:B-1----:R-:W-:Y:S05]  /*0070*/  @P0 BRA `(.L_x_1) ;  /* 0x00000000002c0947 */ /* 0x002fea0003800000 */
[----:B------:R-:W-:Y:S02]  /*0080*/  ULDC.64 UR4, c[0x0][0x198] ;  /* 0x0000660000047ab9 */ /* 0x000fe40000000a00 */
[----:B------:R-:W-:Y:S02]  /*0090*/  UIADD3 UR6, UP0, UR4, 0xf0, URZ ;  /* 0x000000f004067890 */ /* 0x000fe4000ff1e03f */
[----:B------:R-:W-:Y:S02]  /*00a0*/  UIADD3 UR8, UP1, UR4, 0x1f0, URZ ;  /* 0x000001f004087890 */ /* 0x000fe4000ff3e03f */
[----:B------:R-:W-:Y:S02]  /*00b0*/  UIADD3 UR4, UP2, UR4, 0x2f0, URZ ;  /* 0x000002f004047890 */ /* 0x000fe4000ff5e03f */
[----:B------:R-:W-:Y:S02]  /*00c0*/  UIADD3.X UR7, URZ, UR5, URZ, UP0, !UPT ;  /* 0x000000053f077290 */ /* 0x000fe400087fe43f */
[----:B------:R-:W-:-:S02]  /*00d0*/  UIADD3.X UR9, URZ, UR5, URZ, UP1, !UPT ;  /* 0x000000053f097290 */ /* 0x000fc40008ffe43f */
[----:B------:R-:W-:-:S05]  /*00e0*/  UIADD3.X UR5, URZ, UR5, URZ, UP2, !UPT ;  /* 0x000000053f057290 */ /* 0x000fca00097fe43f */
[----:B------:R1:W-:Y:S02]  /*00f0*/  UTMACCTL.PF [UR6] ;  /* 0x00000000060079b9 */ /* 0x0003e40008040000 */
[----:B------:R1:W-:Y:S02]  /*0100*/  UTMACCTL.PF [UR8] ;  /* 0x00000000080079b9 */ /* 0x0003e40008040000 */
[----:B------:R1:W-:Y:S02]  /*0110*/  UTMACCTL.PF [UR4] ;  /* 0x00000000040079b9 */ /* 0x0003e40008040000 */
[----:B-1----:R-:W-:Y:S01]  /*0120*/  NOP ;  /* 0x0000000000007918 */ /* 0x002fe20000000000 */
.L_x_1:
[----:B------:R-:W-:Y:S05]  /*0130*/  BSYNC B0 ;  /* 0x0000000000007941 */ /* 0x000fea0003800000 */
.L_x_0:
[----:B------:R-:W1:Y:S02]  /*0140*/  SHFL.IDX PT, R0, R177, RZ, 0x1f ;  /* 0x00001fffb1007589 */ /* 0x000e6400000e0000 */
[----:B-1----:R-:W-:-:S13]  /*0150*/  ISETP.NE.AND P0, PT, R0, RZ, PT ;  /* 0x000000ff0000720c */ /* 0x002fda0003f05270 */
[----:B------:R-:W-:Y:S05]  /*0160*/  @P0 BRA `(.L_x_2) ;  /* 0x0000000000400947 */ /* 0x000fea0003800000 */
[----:B------:R-:W1:Y:S01]  /*0170*/  S2UR UR8, SR_CgaCtaId ;  /* 0x00000000000879c3 */ /* 0x000e620000008800 */
[----:B------:R-:W-:Y:S01]  /*0180*/  UMOV UR4, 0x400 ;  /* 0x0000040000047882 */ /* 0x000fe20000000000 */
[----:B------:R-:W-:Y:S01]  /*0190*/  UMOV UR5, 0x1 ;  /* 0x0000000100057882 */ /* 0x000fe20000000000 */
[----:B------:R-:W-:Y:S01]  /*01a0*/  UMOV UR6, 0x80 ;  /* 0x0000008000067882 */ /* 0x000fe20000000000 */
[----:B------:R-:W-:Y:S01]  /*01b0*/  ELECT P0, URZ, PT ;  /* 0x00000000003f782f */ /* 0x000fe20003800000 */
[----:B------:R-:W-:-:S04]  /*01c0*/  UIADD3 UR6, -UR6, 0x100000, URZ ;  /* 0x0010000006067890 */ /* 0x000fc8000fffe13f */
[----:B------:R-:W-:Y:S02]  /*01d0*/  USHF.L.U32 UR7, UR6, 0xb, URZ ;  /* 0x0000000b06077899 */ /* 0x000fe4000800063f */
[----:B------:R-:W-:Y:S02]  /*01e0*/  USHF.L.U32 UR6, UR6, 0x1, URZ ;  /* 0x0000000106067899 */ /* 0x000fe4000800063f */
[----:B-1----:R-:W-:Y:S02]  /*01f0*/  ULEA UR8, UR8, UR4, 0x18 ;  /* 0x0000000408087291 */ /* 0x002fe4000f8ec03f */
[----:B------:R-:W-:-:S04]  /*0200*/  UIADD3 UR4, -UR5, 0x100000, URZ ;  /* 0x0010000005047890 */ /* 0x000fc8000fffe13f */
[----:B------:R-:W-:Y:S02]  /*0210*/  USHF.L.U32 UR5, UR4, 0xb, URZ ;  /* 0x0000000b04057899 */ /* 0x000fe4000800063f */
[----:B------:R-:W-:Y:S01]  /*0220*/  USHF.L.U32 UR4, UR4, 0x1, URZ ;  /* 0x0000000104047899 */ /* 0x000fe2000800063f */
[----:B------:R-:W1:Y:S11]  /*0230*/  FENCE.VIEW.ASYNC.S ;  /* 0x00000000000073c6 */ /* 0x000e760000000000 */
[----:B-1----:R1:W2:Y:S01]  /*0240*/  SYNCS.EXCH.64 URZ, [UR8+0x23040], UR4 ;  /* 0x02304004083f75b2 */ /* 0x0022a20008000100 */
[----:B------:R1:W3:Y:S01]  /*0250*/  SYNCS.EXCH.64 URZ, [UR8+0x23048], UR6 ;  /* 0x02304806083f75b2 */ /* 0x0002e20008000100 */
[----:B------:R-:W-:Y:S01]  /*0260*/  NOP ;  /* 0x0000000000007918 */ /* 0x000fe20000000000 */
.L_x_2:
[----:B------:R-:W4:Y:S01]  /*0270*/  SHFL.IDX PT, R0, R177, RZ, 0x1f ;  /* 0x00001fffb1007589 */ /* 0x000f2200000e0000 */
[----:B------:R-:W-:Y:S01]  /*0280*/  NOP ;  /* 0x0000000000007918 */ /* 0x000fe20000000000 */
[----:B----4-:R-:W-:-:S13]  /*0290*/  ISETP.NE.AND P0, PT, R0, RZ, PT ;  /* 0x000000ff0000720c */ /* 0x010fda0003f05270 */
[----:B------:R-:W-:Y:S05]  /*02a0*/  @P0 BRA `(.L_x_3) ;  /* 0x0000000000580947 */ /* 0x000fea0003800000 */
[----:B-1----:R-:W1:Y:S01]  /*02b0*/  S2UR UR5, SR_CgaCtaId ;  /* 0x00000000000579c3 */ /* 0x002e620000008800 */
[----:B------:R-:W-:Y:S01]  /*02c0*/  UMOV UR4, 0x400 ;  /* 0x0000040000047882 */ /* 0x000fe20000000000 */
[----:B------:R-:W-:Y:S01]  /*02d0*/  UMOV UR6, 0x1 ;  /* 0x0000000100067882 */ /* 0x000fe20000000000 */
[----:B------:R-:W-:Y:S01]  /*02e0*/  UMOV UR7, 0x80 ;  /* 0x0000008000077882 */ /* 0x000fe20000000000 */
[----:B------:R-:W-:Y:S01]  /*02f0*/  ELECT P0, URZ, PT ;  /* 0x00000000003f782f */ /* 0x000fe20003800000 */
[----:B-1----:R-:W-:Y:S02]  /*0300*/  ULEA UR8, UR5, UR4, 0x18 ;  /* 0x0000000405087291 */ /* 0x002fe4000f8ec03f */
[----:B------:R-:W-:-:S04]  /*0310*/  UIADD3 UR4, -UR6, 0x100000, URZ ;  /* 0x0010000006047890 */ /* 0x000fc8000fffe13f */
[----:B------:R-:W-:Y:S02]  /*0320*/  USHF.L.U32 UR5, UR4, 0xb, URZ ;  /* 0x0000000b04057899 */ /* 0x000fe4000800063f */
[----:B------:R-:W-:Y:S02]  /*0330*/  USHF.L.U32 UR4, UR4, 0x1, URZ ;  /* 0x0000000104047899 */ /* 0x000fe4000800063f */
[----:B------:R-:W-:-:S04]  /*0340*/  UIADD3 UR6, -UR7, 0x100000, URZ ;  /* 0x0010000007067890 */ /* 0x000fc8000fffe13f */
[----:B------:R-:W-:Y:S02]  /*0350*/  USHF.L.U32 UR7, UR6, 0xb, URZ ;  /* 0x0000000b06077899 */ /* 0x000fe4000800063f */
[----:B------:R-:W-:Y:S01]  /*0360*/  USHF.L.U32 UR6, UR6, 0x1, URZ ;  /* 0x0000000106067899 */ /* 0x000fe2000800063f */
[----:B------:R-:W1:Y:S03]  /*0370*/  FENCE.VIEW.ASYNC.S ;  /* 0x00000000000073c6 */ /* 0x000e660000000000 */
[----:B-1----:R4:W1:Y:S08]  /*0380*/  SYNCS.EXCH.64 URZ, [UR8+0x23000], UR4 ;  /* 0x02300004083f75b2 */ /* 0x0028700008000100 */
[----:B------:R4:W1:Y:S01]  /*0390*/  SYNCS.EXCH.64 URZ, [UR8+0x23020], UR6 ;  /* 0x02302006083f75b2 */ /* 0x0008620008000100 */
[----:B------:R4:W1:Y:S01]  /*03a0*/  SYNCS.EXCH.64 URZ, [UR8+0x23008], UR4 ;  /* 0x02300804083f75b2 */ /* 0x0008620008000100 */
[----:B------:R4:W1:Y:S01]  /*03b0*/  SYNCS.EXCH.64 URZ, [UR8+0x23028], UR6 ;  /* 0x02302806083f75b2 */ /* 0x0008620008000100 */
[----:B------:R4:W1:Y:S01]  /*03c0*/  SYNCS.EXCH.64 URZ, [UR8+0x23010], UR4 ;  /* 0x02301004083f75b2 */ /* 0x0008620008000100 */
[----:B------:R4:W1:Y:S01]  /*03d0*/  SYNCS.EXCH.64 URZ, [UR8+0x23030], UR6 ;  /* 0x02303006083f75b2 */ /* 0x0008620008000100 */
[----:B------:R4:W1:Y:S01]  /*03e0*/  SYNCS.EXCH.64 URZ, [UR8+0x23018], UR4 ;  /* 0x02301804083f75b2 */ /* 0x0008620008000100 */
[----:B------:R4:W1:Y:S02]  /*03f0*/  SYNCS.EXCH.64 URZ, [UR8+0x23038], UR6 ;  /* 0x02303806083f75b2 */ /* 0x0008640008000100 */
[----:B----4-:R-:W-:Y:S01]  /*0400*/  NOP ;  /* 0x0000000000007918 */ /* 0x010fe20000000000 */
.L_x_3:
        /* <DEDUP_REMOVED lines=26> */
.L_x_4:
[----:B------:R-:W4:Y:S01]  /*05b0*/  S2UR UR43, SR_CTAID.X ;  /* 0x00000000002b79c3 */ /* 0x000f220000002500 */
[----:B------:R-:W5:Y:S01]  /*05c0*/  SHFL.IDX PT, R177, R177, RZ, 0x1f ;  /* 0x00001fffb1b17589 */ /* 0x000f6200000e0000 */
[----:B-1----:R-:W-:Y:S01]  /*05d0*/  ULDC UR4, c[0x0][0x28c] ;  /* 0x0000a30000047ab9 */ /* 0x002fe20000000800 */
[----:B------:R-:W-:Y:S02]  /*05e0*/  ELECT P0, URZ, PT ;  /* 0x00000000003f782f */ /* 0x000fe40003800000 */
[----:B------:R-:W-:Y:S01]  /*05f0*/  SHF.R.S32.HI R0, RZ, 0x1f, R17 ;  /* 0x0000001fff007819 */ /* 0x000fe20000011411 */
[----:B------:R-:W-:Y:S01]  /*0600*/  UIADD3 UR4, UR4, 0x3f, URZ ;  /* 0x0000003f04047890 */ /* 0x000fe2000fffe03f */
[----:B------:R-:W-:Y:S01]  /*0610*/  NOP ;  /* 0x0000000000007918 */ /* 0x000fe20000000000 */
[----:B------:R-:W-:Y:S01]  /*0620*/  BSSY B0, `(.L_x_5) ;  /* 0x000004e000007945 */ /* 0x000fe20003800000 */
[----:B------:R-:W-:Y:S01]  /*0630*/  LEA.HI R2, R0, R17, RZ, 0x7 ;  /* 0x0000001100027211 */ /* 0x000fe200078f38ff */
[----:B------:R-:W-:Y:S01]  /*0640*/  USHF.R.S32.HI UR5, URZ, 0x1f, UR4 ;  /* 0x0000001f3f057899 */ /* 0x000fe20008011404 */
[----:B------:R-:W1:Y:S01]  /*0650*/  S2UR UR52, SR_CTAID.Y ;  /* 0x00000000003479c3 */ /* 0x000e620000002600 */
[----:B------:R-:W-:-:S02]  /*0660*/  MOV R178, RZ ;  /* 0x000000ff00b27202 */ /* 0x000fc40000000f00 */
[----:B------:R-:W-:Y:S01]  /*0670*/  ULEA.HI UR5, UR5, UR4, URZ, 0x6 ;  /* 0x0000000405057291 */ /* 0x000fe2000f8f303f */
[----:B------:R-:W-:-:S03]  /*0680*/  LOP3.LUT R2, R2, 0xffffff80, RZ, 0xc0, !PT ;  /* 0xffffff8002027812 */ /* 0x000fc600078ec0ff */
[----:B------:R-:W-:Y:S01]  /*0690*/  USHF.R.S32.HI UR5, URZ, 0x6, UR5 ;  /* 0x000000063f057899 */ /* 0x000fe20008011405 */
[----:B------:R-:W1:Y:S01]  /*06a0*/  S2UR UR53, SR_CTAID.Z ;  /* 0x00000000003579c3 */ /* 0x000e620000002700 */
[----:B------:R-:W-:Y:S01]  /*06b0*/  IMAD.IADD R176, R17, 0x1, -R2 ;  /* 0x0000000111b07824 */ /* 0x000fe200078e0a02 */
[----:B----4-:R-:W-:-:S06]  /*06c0*/  USHF.L.U32 UR43, UR43, 0x6, URZ ;  /* 0x000000062b2b7899 */ /* 0x010fcc000800063f */
[----:B--23--:R-:W-:Y:S01]  /*06d0*/  BAR.SYNC.DEFER_BLOCKING 0x0 ;  /* 0x0000000000007b1d */ /* 0x00cfe20000010000 */
[----:B-----5:R-:W-:Y:S02]  /*06e0*/  ISETP.EQ.AND P1, PT, R177, RZ, P0 ;  /* 0x000000ffb100720c */ /* 0x020fe40000722270 */
[----:B------:R-:W-:-:S05]  /*06f0*/  MOV R3, UR43 ;  /* 0x0000002b00037c02 */ /* 0x000fca0008000f00 */
[----:B------:R-:W-:-:S05]  /*0700*/  VIADD R0, R3, 0x7f ;  /* 0x0000007f03007836 */ /* 0x000fca0000000000 */
[----:B------:R-:W-:-:S04]  /*0710*/  SHF.R.U32.HI R0, RZ, 0x6, R0 ;  /* 0x00000006ff007819 */ /* 0x000fc80000011600 */
[----:B------:R-:W-:Y:S01]  /*0720*/  VIMNMX R2, R0, UR5, PT ;  /* 0x0000000500027c48 */ /* 0x000fe2000bfe0100 */
[----:B-1----:R-:W-:Y:S06]  /*0730*/  @!P1 BRA `(.L_x_6) ;  /* 0x0000000000f09947 */ /* 0x002fec0003800000 */
[----:B------:R-:W1:Y:S01]  /*0740*/  S2R R4, SR_CgaCtaId ;  /* 0x0000000000047919 */ /* 0x000e620000008800 */
[----:B------:R-:W-:Y:S02]  /*0750*/  MOV R3, 0x400 ;  /* 0x0000040000037802 */ /* 0x000fe40000000f00 */
[----:B------:R-:W-:Y:S02]  /*0760*/  MOV R5, 0x1 ;  /* 0x0000000100057802 */ /* 0x000fe40000000f00 */
[----:B------:R-:W-:Y:S02]  /*0770*/  ISETP.NE.AND P3, PT, R176, RZ, PT ;  /* 0x000000ffb000720c */ /* 0x000fe40003f65270 */
[----:B-1----:R-:W-:Y:S02]  /*0780*/  LEA R4, R4, R3, 0x18 ;  /* 0x0000000304047211 */ /* 0x002fe400078ec0ff */
[----:B------:R-:W-:-:S09]  /*0790*/  SHF.L.U32 R3, R5, 0x1f, RZ ;  /* 0x0000001f05037819 */ /* 0x000fd200000006ff */
.L_x_7:
[----:B-1----:R1:W2:Y:S02]  /*07a0*/  SYNCS.PHASECHK.TRANS64.TRYWAIT P2, [R4+URZ+0x23048], R3 ;  /* 0x02304803040075a7 */ /* 0x0022a4000804017f */
[----:B--2---:R-:W-:Y:S05]  /*07b0*/  @!P2 NANOSLEEP.SYNCS 0x989680 ;  /* 0x009896800000a95d */ /* 0x004fea0003900000 */
[----:B------:R-:W2:Y:S02]  /*07c0*/  @!P2 SYNCS.PHASECHK.TRANS64 P2, [R4+URZ+0x23048], R3 ;  /* 0x023048030400a5a7 */ /* 0x000ea4000804007f */
[----:B--2---:R-:W-:Y:S05]  /*07d0*/  @!P2 BRA `(.L_x_7) ;  /* 0xfffffffc00f0a947 */ /* 0x004fea000383ffff */
[----:B------:R-:W-:Y:S05]  /*07e0*/  @P3 BRA `(.L_x_8) ;  /* 0x0000000000143947 */ /* 0x000fea0003800000 */
[----:B------:R-:W-:Y:S01]  /*07f0*/  LOP3.LUT P2, RZ, R17, 0x1f, RZ, 0xc0, !PT ;  /* 0x0000001f11ff7812 */ /* 0x000fe2000784c0ff */
[----:B-1----:R-:W-:-:S04]  /*0800*/  IMAD.MOV.U32 R3, RZ, RZ, 0x7000 ;  /* 0x00007000ff037424 */ /* 0x002fc800078e00ff */
[----:B------:R2:W-:Y:S08]  /*0810*/  SYNCS.ARRIVE.TRANS64 RZ, [R4+URZ+0x23040], R3 ;  /* 0x0230400304ff79a7 */ /* 0x0005f0000800003f */
[----:B------:R-:W-:Y:S05]  /*0820*/  @!P2 BRA `(.L_x_8) ;  /* 0x000000000004a947 */ /* 0x000fea0003800000 */
[----:B------:R-:W-:Y:S01]  /*0830*/  BPT.TRAP 0x1 ;  /* 0x000000040000795c */ /* 0x000fe20000300000 */
.L_x_8:
[----:B------:R-:W-:Y:S01]  /*0840*/  R2UR UR40, R4 ;  /* 0x00000000042872ca */ /* 0x000fe200000e0000 */
[----:B------:R-:W-:Y:S01]  /*0850*/  ULDC.64 UR4, c[0x0][0x198] ;  /* 0x0000660000047ab9 */ /* 0x000fe20000000a00 */
[----:B------:R-:W-:Y:S01]  /*0860*/  UMOV UR6, 0x0 ;  /* 0x0000000000067882 */ /* 0x000fe20000000000 */
[----:B------:R-:W-:Y:S01]  /*0870*/  UIADD3 UR4, UP0, UR4, 0xf0, URZ ;  /* 0x000000f004047890 */ /* 0x000fe2000ff1e03f */
[----:B------:R-:W-:Y:S01]  /*0880*/  UMOV UR7, 0x10000000 ;  /* 0x1000000000077882 */ /* 0x000fe20000000000 */
[----:B------:R-:W-:Y:S02]  /*0890*/  UMOV UR42, URZ ;  /* 0x0000003f002a7c82 */ /* 0x000fe40008000000 */
[----:B------:R-:W-:Y:S01]  /*08a0*/  UIADD3.X UR5, URZ, UR5, URZ, UP0, !UPT ;  /* 0x000000053f057290 */ /* 0x000fe200087fe43f */
[----:B------:R-:W-:Y:S01]  /*08b0*/  UMOV UR44, UR52 ;  /* 0x00000034002c7c82 */ /* 0x000fe20008000000 */
[----:B------:R-:W-:Y:S01]  /*08c0*/  UMOV UR45, UR53 ;  /* 0x00000035002d7c82 */ /* 0x000fe20008000000 */
[----:B------:R-:W-:Y:S01]  /*08d0*/  UMOV UR10, 0x20 ;  /* 0x00000020000a7882 */ /* 0x000fe20000000000 */
[----:B------:R-:W-:-:S02]  /*08e0*/  UMOV UR11, UR43 ;  /* 0x0000002b000b7c82 */ /* 0x000fc40008000000 */
[----:B------:R-:W-:Y:S02]  /*08f0*/  UIADD3 UR41, UR40, 0x23040, URZ ;  /* 0x0002304028297890 */ /* 0x000fe4000fffe03f */
[----:B------:R-:W-:Y:S01]  /*0900*/  UIADD3 UR8, UR40, 0x1000, URZ ;  /* 0x0000100028087890 */ /* 0x000fe2000fffe03f */
[----:B------:R-:W-:Y:S01]  /*0910*/  UMOV UR12, UR52 ;  /* 0x00000034000c7c82 */ /* 0x000fe20008000000 */
[----:B------:R-:W-:Y:S01]  /*0920*/  UMOV UR13, UR53 ;  /* 0x00000035000d7c82 */ /* 0x000fe20008000000 */
[----:B------:R-:W-:Y:S02]  /*0930*/  UIADD3 UR48, UR40, 0x2000, URZ ;  /* 0x0000200028307890 */ /* 0x000fe4000fffe03f */
[----:B------:R-:W-:Y:S02]  /*0940*/  UMOV UR9, UR41 ;  /* 0x0000002900097c82 */ /* 0x000fe40008000000 */
[----:B------:R3:W-:Y:S01]  /*0950*/  UTMALDG.4D [UR40], [UR4], desc[UR6] ;  /* 0x00000628040075b4 */ /* 0x0007e20008019000 */
[----:B------:R-:W-:-:S02]  /*0960*/  UIADD3 UR24, UR40, 0x3000, URZ ;  /* 0x0000300028187890 */ /* 0x000fc4000fffe03f */
[----:B------:R-:W-:Y:S01]  /*0970*/  UIADD3 UR16, UR40, 0x4000, URZ ;  /* 0x0000400028107890 */ /* 0x000fe2000fffe03f */
[----:B------:R-:W-:Y:S01]  /*0980*/  UMOV UR50, 0x40 ;  /* 0x0000004000327882 */ /* 0x000fe20000000000 */
[----:B------:R-:W-:Y:S01]  /*0990*/  UMOV UR51, UR43 ;  /* 0x0000002b00337c82 */ /* 0x000fe20008000000 */
[----:B------:R-:W-:Y:S01]  /*09a0*/  UMOV UR49, UR41 ;  /* 0x0000002900317c82 */ /* 0x000fe20008000000 */
[----:B------:R4:W-:Y:S01]  /*09b0*/  UTMALDG.4D [UR8], [UR4], desc[UR6] ;  /* 0x00000608040075b4 */ /* 0x0009e20008019000 */
[----:B------:R-:W-:Y:S01]  /*09c0*/  UMOV UR26, 0x60 ;  /* 0x00000060001a7882 */ /* 0x000fe20000000000 */
[----:B------:R-:W-:Y:S01]  /*09d0*/  UMOV UR27, UR43 ;  /* 0x0000002b001b7c82 */ /* 0x000fe20008000000 */
[----:B------:R-:W-:Y:S01]  /*09e0*/  UMOV UR28, UR52 ;  /* 0x00000034001c7c82 */ /* 0x000fe20008000000 */
[----:B------:R-:W-:Y:S01]  /*09f0*/  UMOV UR29, UR53 ;  /* 0x00000035001d7c82 */ /* 0x000fe20008000000 */
[----:B------:R-:W-:Y:S01]  /*0a00*/  UMOV UR25, UR41 ;  /* 0x0000002900197c82 */ /* 0x000fe20008000000 */
[----:B------:R-:W-:Y:S01]  /*0a10*/  UMOV UR18, 0x80 ;  /* 0x0000008000127882 */ /* 0x000fe20000000000 */
[----:B------:R-:W-:Y:S01]  /*0a20*/  UMOV UR19, UR43 ;  /* 0x0000002b00137c82 */ /* 0x000fe20008000000 */
[----:B------:R-:W-:Y:S01]  /*0a30*/  UMOV UR20, UR52 ;  /* 0x0000003400147c82 */ /* 0x000fe20008000000 */
[----:B------:R1:W-:Y:S01]  /*0a40*/  UTMALDG.4D [UR48], [UR4], desc[UR6] ;  /* 0x00000630040075b4 */ /* 0x0003e20008019000 */
[----:B------:R-:W-:Y:S01]  /*0a50*/  UMOV UR21, UR53 ;  /* 0x0000003500157c82 */ /* 0x000fe20008000000 */
[----:B------:R-:W-:Y:S01]  /*0a60*/  UMOV UR17, UR41 ;  /* 0x0000002900117c82 */ /* 0x000fe20008000000 */
[----:B------:R1:W-:Y:S01]  /*0a70*/  UTMALDG.4D [UR24], [UR4], desc[UR6] ;  /* 0x00000618040075b4 */ /* 0x0003e20008019000 */
[----:B---3--:R-:W-:Y:S01]  /*0a80*/  UMOV UR42, 0xc0 ;  /* 0x000000c0002a7882 */ /* 0x008fe20000000000 */
[----:B------:R1:W-:Y:S01]  /*0a90*/  UTMALDG.4D [UR16], [UR4], desc[UR6] ;  /* 0x00000610040075b4 */ /* 0x0003e20008019000 */
[----:B----4-:R-:W-:-:S02]  /*0aa0*/  UIADD3 UR8, UR40, 0x5000, URZ ;  /* 0x0000500028087890 */ /* 0x010fc4000fffe03f */
[----:B------:R-:W-:Y:S01]  /*0ab0*/  UIADD3 UR40, UR40, 0x6000, URZ ;  /* 0x0000600028287890 */ /* 0x000fe2000fffe03f */
[----:B------:R-:W-:-:S06]  /*0ac0*/  UMOV UR10, 0xa0 ;  /* 0x000000a0000a7882 */ /* 0x000fcc0000000000 */
[----:B------:R1:W-:Y:S02]  /*0ad0*/  UTMALDG.4D [UR8], [UR4], desc[UR6] ;  /* 0x00000608040075b4 */ /* 0x0003e40008019000 */
[----:B------:R1:W-:Y:S02]  /*0ae0*/  UTMALDG.4D [UR40], [UR4], desc[UR6] ;  /* 0x00000628040075b4 */ /* 0x0003e40008019000 */
[----:B-1----:R-:W-:Y:S01]  /*0af0*/  NOP ;  /* 0x0000000000007918 */ /* 0x002fe20000000000 */
.L_x_6:
[----:B------:R-:W-:Y:S05]  /*0b00*/  BSYNC B0 ;  /* 0x0000000000007941 */ /* 0x000fea0003800000 */
.L_x_5:
[----:B------:R-:W-:Y:S01]  /*0b10*/  BSSY B0, `(.L_x_9) ;  /* 0x0000129000007945 */ /* 0x000fe20003800000 */
[----:B------:R-:W-:Y:S01]  /*0b20*/  SHF.L.U32 R7, R2, 0x1, RZ ;  /* 0x0000000102077819 */ /* 0x000fe200000006ff */
[----:B------:R-:W-:Y:S01]  /*0b30*/  IMAD.MOV.U32 R6, RZ, RZ, 0x1 ;  /* 0x00000001ff067424 */ /* 0x000fe200078e00ff */
[----:B--2---:R-:W-:Y:S01]  /*0b40*/  MOV R4, 0x1 ;  /* 0x0000000100047802 */ /* 0x004fe20000000f00 */
[----:B------:R-:W-:Y:S01]  /*0b50*/  IMAD.MOV.U32 R5, RZ, RZ, RZ ;  /* 0x000000ffff057224 */ /* 0x000fe200078e00ff */
[----:B------:R-:W-:Y:S06]  /*0b60*/  @!P1 BRA `(.L_x_10) ;  /* 0x00000010008c9947 */ /* 0x000fec0003800000 */
[----:B------:R-:W-:Y:S01]  /*0b70*/  ISETP.GE.AND P1, PT, R2, 0x1, PT ;  /* 0x000000010200780c */ /* 0x000fe20003f26270 */
[----:B------:R-:W-:Y:S01]  /*0b80*/  IMAD.MOV.U32 R5, RZ, RZ, RZ ;  /* 0x000000ffff057224 */ /* 0x000fe200078e00ff */
[----:B------:R-:W-:Y:S02]  /*0b90*/  LOP3.LUT R9, R17, 0x1f, RZ, 0xc0, !PT ;  /* 0x0000001f11097812 */ /* 0x000fe400078ec0ff */
[----:B------:R-:W-:-:S09]  /*0ba0*/  MOV R178, RZ ;  /* 0x000000ff00b27202 */ /* 0x000fd20000000f00 */
[----:B------:R-:W-:Y:S05]  /*0bb0*/  @!P1 BRA `(.L_x_11) ;  /* 0x0000000800189947 */ /* 0x000fea0003800000 */
[----:B------:R-:W1:Y:S01]  /*0bc0*/  S2R R4, SR_CgaCtaId ;  /* 0x0000000000047919 */ /* 0x000e620000008800 */
[----:B------:R-:W-:Y:S01]  /*0bd0*/  MOV R3, 0x400 ;  /* 0x0000040000037802 */ /* 0x000fe20000000f00 */
[----:B------:R-:W-:Y:S01]  /*0be0*/  IMAD.MOV.U32 R5, RZ, RZ, 0x1 ;  /* 0x00000001ff057424 */ /* 0x000fe200078e00ff */
[----:B------:R-:W-:Y:S02]  /*0bf0*/  MOV R7, 0x1 ;  /* 0x0000000100077802 */ /* 0x000fe40000000f00 */
[----:B------:R-:W-:Y:S02]  /*0c00*/  ISETP.NE.AND P2, PT, R176, RZ, PT ;  /* 0x000000ffb000720c */ /* 0x000fe40003f45270 */
[----:B-1----:R-:W-:Y:S02]  /*0c10*/  LEA R3, R4, R3, 0x18 ;  /* 0x0000000304037211 */ /* 0x002fe400078ec0ff */
[----:B------:R-:W-:-:S09]  /*0c20*/  SHF.L.U32 R4, R7, 0x1f, RZ ;  /* 0x0000001f07047819 */ /* 0x000fd200000006ff */
.L_x_12:
[----:B-1----:R1:W2:Y:S02]  /*0c30*/  SYNCS.PHASECHK.TRANS64.TRYWAIT P1, [R3+URZ+0x23020], R4 ;  /* 0x02302004030075a7 */ /* 0x0022a4000802017f */
[----:B--2---:R-:W-:Y:S05]  /*0c40*/  @!P1 NANOSLEEP.SYNCS 0x989680 ;  /* 0x009896800000995d */ /* 0x004fea0003900000 */
[----:B------:R-:W2:Y:S02]  /*0c50*/  @!P1 SYNCS.PHASECHK.TRANS64 P1, [R3+URZ+0x23020], R4 ;  /* 0x02302004030095a7 */ /* 0x000ea4000802007f */
[----:B--2---:R-:W-:Y:S05]  /*0c60*/  @!P1 BRA `(.L_x_12) ;  /* 0xfffffffc00f09947 */ /* 0x004fea000383ffff */
[----:B------:R-:W-:Y:S05]  /*0c70*/  @P2 BRA `(.L_x_13) ;  /* 0x0000000000142947 */ /* 0x000fea0003800000 */
[----:B------:R-:W-:Y:S02]  /*0c80*/  ISETP.NE.AND P1, PT, R9, RZ, PT ;  /* 0x000000ff0900720c */ /* 0x000fe40003f25270 */
[----:B-1----:R-:W-:-:S04]  /*0c90*/  MOV R4, 0x7000 ;  /* 0x0000700000047802 */ /* 0x002fc80000000f00 */
[----:B------:R2:W-:Y:S07]  /*0ca0*/  SYNCS.ARRIVE.TRANS64 RZ, [R3+URZ+0x23000], R4 ;  /* 0x0230000403ff79a7 */ /* 0x0005ee000800003f */
[----:B------:R-:W-:Y:S05]  /*0cb0*/  @!P1 BRA `(.L_x_13) ;  /* 0x0000000000049947 */ /* 0x000fea0003800000 */
[----:B------:R-:W-:Y:S01]  /*0cc0*/  BPT.TRAP 0x1 ;  /* 0x000000040000795c */ /* 0x000fe20000300000 */
.L_x_13:
[----:B------:R-:W-:Y:S01]  /*0cd0*/  R2UR UR14, R3 ;  /* 0x00000000030e72ca */ /* 0x000fe200000e0000 */
[----:B------:R-:W-:Y:S01]  /*0ce0*/  ULDC.64 UR4, c[0x0][0x198] ;  /* 0x0000660000047ab9 */ /* 0x000fe20000000a00 */
[----:B-12---:R-:W1:Y:S01]  /*0cf0*/  S2R R4, SR_CgaCtaId ;  /* 0x0000000000047919 */ /* 0x006e620000008800 */
[----:B------:R-:W-:Y:S01]  /*0d00*/  UIADD3 UR4, UP0, UR4, 0x1f0, URZ ;  /* 0x000001f004047890 */ /* 0x000fe2000ff1e03f */
[----:B------:R-:W-:Y:S01]  /*0d10*/  MOV R3, 0x400 ;  /* 0x0000040000037802 */ /* 0x000fe20000000f00 */
[----:B------:R-:W-:Y:S01]  /*0d20*/  UMOV UR35, URZ ;  /* 0x0000003f00237c82 */ /* 0x000fe20008000000 */
[----:B------:R-:W-:Y:S01]  /*0d30*/  UMOV UR6, 0x0 ;  /* 0x0000000000067882 */ /* 0x000fe20000000000 */
[----:B------:R-:W-:Y:S01]  /*0d40*/  UIADD3.X UR5, URZ, UR5, URZ, UP0, !UPT ;  /* 0x000000053f057290 */ /* 0x000fe200087fe43f */
[----:B------:R-:W-:Y:S01]  /*0d50*/  IMAD.MOV.U32 R8, RZ, RZ, 0x1 ;  /* 0x00000001ff087424 */ /* 0x000fe200078e00ff */
[----:B------:R-:W-:Y:S01]  /*0d60*/  UMOV UR7, 0x10000000 ;  /* 0x1000000000077882 */ /* 0x000fe20000000000 */
[----:B------:R-:W-:Y:S01]  /*0d70*/  UMOV UR34, URZ ;  /* 0x0000003f00227c82 */ /* 0x000fe20008000000 */
[----:B------:R-:W-:Y:S01]  /*0d80*/  UMOV UR36, UR52 ;  /* 0x0000003400247c82 */ /* 0x000fe20008000000 */
[----:B------:R-:W-:Y:S01]  /*0d90*/  UMOV UR37, UR53 ;  /* 0x0000003500257c82 */ /* 0x000fe20008000000 */
[----:B------:R-:W-:Y:S01]  /*0da0*/  UIADD3 UR32, UR14, 0x7000, URZ ;  /* 0x000070000e207890 */ /* 0x000fe2000fffe03f */
[----:B------:R-:W-:Y:S01]  /*0db0*/  ISETP.NE.AND P2, PT, R176, RZ, PT ;  /* 0x000000ffb000720c */ /* 0x000fe20003f45270 */
[----:B------:R-:W-:Y:S01]  /*0dc0*/  UIADD3 UR33, UR14, 0x23000, URZ ;  /* 0x000230000e217890 */ /* 0x000fe2000fffe03f */
[----:B------:R-:W-:Y:S01]  /*0dd0*/  MOV R178, 0x1 ;  /* 0x0000000100b27802 */ /* 0x000fe20000000f00 */
[----:B------:R-:W-:Y:S01]  /*0de0*/  UIADD3 UR16, UR14, 0x8000, URZ ;  /* 0x000080000e107890 */ /* 0x000fe2000fffe03f */
[----:B------:R-:W-:Y:S01]  /*0df0*/  SHF.L.U32 R8, R8, 0x1f, RZ ;  /* 0x0000001f08087819 */ /* 0x000fe200000006ff */
[----:B------:R-:W-:Y:S01]  /*0e00*/  UIADD3 UR8, UR14, 0x9000, URZ ;  /* 0x000090000e087890 */ /* 0x000fe2000fffe03f */
        /* <DEDUP_REMOVED lines=8> */
[----:B------:R-:W-:Y:S01]  /*0e90*/  UTMALDG.4D [UR32], [UR4], desc[UR6] ;  /* 0x00000620040075b4 */ /* 0x000fe20008019000 */
[----:B------:R-:W-:Y:S01]  /*0ea0*/  UMOV UR11, UR35 ;  /* 0x00000023000b7c82 */ /* 0x000fe20008000000 */
[----:B------:R-:W-:Y:S01]  /*0eb0*/  UMOV UR9, UR33 ;  /* 0x0000002100097c82 */ /* 0x000fe20008000000 */
[----:B------:R-:W-:-:S02]  /*0ec0*/  UIADD3 UR24, UR14, 0xa000, URZ ;  /* 0x0000a0000e187890 */ /* 0x000fc4000fffe03f */
[----:B------:R-:W-:Y:S01]  /*0ed0*/  UIADD3 UR48, UR14, 0xb000, URZ ;  /* 0x0000b0000e307890 */ /* 0x000fe2000fffe03f */
[----:B-1----:R-:W-:Y:S01]  /*0ee0*/  LEA R4, R4, R3, 0x18 ;  /* 0x0000000304047211 */ /* 0x002fe200078ec0ff */
[----:B------:R-:W-:Y:S01]  /*0ef0*/  UMOV UR26, 0x60 ;  /* 0x00000060001a7882 */ /* 0x000fe20000000000 */
[----:B------:R1:W-:Y:S01]  /*0f00*/  UTMALDG.4D [UR16], [UR4], desc[UR6] ;  /* 0x00000610040075b4 */ /* 0x0003e20008019000 */
        /* <DEDUP_REMOVED lines=8> */
[----:B------:R-:W-:Y:S01]  /*0f90*/  IMAD R3, R5, 0x8, R4 ;  /* 0x0000000805037824 */ /* 0x000fe200078e0204 */
[----:B------:R3:W-:Y:S01]  /*0fa0*/  UTMALDG.4D [UR24], [UR4], desc[UR6] ;  /* 0x00000618040075b4 */ /* 0x0007e20008019000 */
[----:B------:R3:W-:Y:S01]  /*0fb0*/  UTMALDG.4D [UR48], [UR4], desc[UR6] ;  /* 0x00000630040075b4 */ /* 0x0007e20008019000 */
[----:B-1----:R-:W-:Y:S01]  /*0fc0*/  UIADD3 UR16, UR14, 0xc000, URZ ;  /* 0x0000c0000e107890 */ /* 0x002fe2000fffe03f */
[----:B------:R-:W-:Y:S01]  /*0fd0*/  UMOV UR18, 0xa0 ;  /* 0x000000a000127882 */ /* 0x000fe20000000000 */
[----:B--2---:R-:W-:-:S07]  /*0fe0*/  UIADD3 UR8, UR14, 0xd000, URZ ;  /* 0x0000d0000e087890 */ /* 0x004fce000fffe03f */
[----:B------:R3:W-:Y:S01]  /*0ff0*/  UTMALDG.4D [UR16], [UR4], desc[UR6] ;  /* 0x00000610040075b4 */ /* 0x0007e20008019000 */
[----:B------:R-:W-:Y:S02]  /*1000*/  UMOV UR10, 0xc0 ;  /* 0x000000c0000a7882 */ /* 0x000fe40000000000 */
[----:B------:R3:W-:Y:S02]  /*1010*/  UTMALDG.4D [UR8], [UR4], desc[UR6] ;  /* 0x00000608040075b4 */ /* 0x0007e40008019000 */
[----:B---3--:R-:W-:Y:S01]  /*1020*/  NOP ;  /* 0x0000000000007918 */ /* 0x008fe20000000000 */
.L_x_14:
        /* <DEDUP_REMOVED lines=10> */
.L_x_15:
[----:B------:R-:W-:Y:S01]  /*10d0*/  IMAD R4, R5, 0x7000, R4 ;  /* 0x0000700005047824 */ /* 0x000fe200078e0204 */
[----:B------:R-:W-:Y:S01]  /*10e0*/  R2UR UR57, R3 ;  /* 0x00000000033972ca */ /* 0x000fe200000e0000 */
[----:B------:R-:W-:Y:S01]  /*10f0*/  ULDC.64 UR4, c[0x0][0x198] ;  /* 0x0000660000047ab9 */ /* 0x000fe20000000a00 */
[----:B------:R-:W-:Y:S01]  /*1100*/  UMOV UR59, URZ ;  /* 0x0000003f003b7c82 */ /* 0x000fe20008000000 */
[----:B------:R-:W-:Y:S01]  /*1110*/  UIADD3 UR4, UP0, UR4, 0x2f0, URZ ;  /* 0x000002f004047890 */ /* 0x000fe2000ff1e03f */
[----:B------:R-:W-:Y:S01]  /*1120*/  R2UR UR14, R4 ;  /* 0x00000000040e72ca */ /* 0x000fe200000e0000 */
[----:B------:R-:W-:Y:S01]  /*1130*/  UMOV UR6, 0x0 ;  /* 0x0000000000067882 */ /* 0x000fe20000000000 */
[----:B------:R-:W-:Y:S01]  /*1140*/  UMOV UR7, 0x10000000 ;  /* 0x1000000000077882 */ /* 0x000fe20000000000 */
[----:B------:R-:W-:Y:S01]  /*1150*/  UIADD3.X UR5, URZ, UR5, URZ, UP0, !UPT ;  /* 0x000000053f057290 */ /* 0x000fe200087fe43f */
[----:B------:R-:W-:Y:S01]  /*1160*/  VIADD R5, R5, 0x1 ;  /* 0x0000000105057836 */ /* 0x000fe20000000000 */
[----:B------:R-:W-:Y:S01]  /*1170*/  UMOV UR58, URZ ;  /* 0x0000003f003a7c82 */ /* 0x000fe20008000000 */
[----:B------:R-:W-:Y:S01]  /*1180*/  UMOV UR60, UR52 ;  /* 0x00000034003c7c82 */ /* 0x000fe20008000000 */
[----:B------:R-:W-:Y:S01]  /*1190*/  UMOV UR61, UR53 ;  /* 0x00000035003d7c82 */ /* 0x000fe20008000000 */
[----:B------:R-:W-:Y:S01]  /*11a0*/  UMOV UR34, 0x20 ;  /* 0x0000002000227882 */ /* 0x000fe20000000000 */
[----:B------:R-:W-:Y:S01]  /*11b0*/  UIADD3 UR57, UR57, 0x23000, URZ ;  /* 0x0002300039397890 */ /* 0x000fe2000fffe03f */
[----:B------:R-:W-:Y:S01]  /*11c0*/  UMOV UR36, UR52 ;  /* 0x0000003400247c82 */ /* 0x000fe20008000000 */
[----:B------:R-:W-:-:S02]  /*11d0*/  UMOV UR37, UR53 ;  /* 0x0000003500257c82 */ /* 0x000fc40008000000 */
[----:B------:R-:W-:Y:S02]  /*11e0*/  UIADD3 UR56, UR14, 0x7000, URZ ;  /* 0x000070000e387890 */ /* 0x000fe4000fffe03f */
[----:B------:R-:W-:Y:S02]  /*11f0*/  UIADD3 UR32, UR14, 0x8000, URZ ;  /* 0x000080000e207890 */ /* 0x000fe4000fffe03f */
[----:B------:R-:W-:Y:S01]  /*1200*/  UIADD3 UR8, UR14, 0x9000, URZ ;  /* 0x000090000e087890 */ /* 0x000fe2000fffe03f */
[----:B------:R-:W-:Y:S01]  /*1210*/  UMOV UR35, UR59 ;  /* 0x0000003b00237c82 */ /* 0x000fe20008000000 */
[----:B------:R-:W-:Y:S01]  /*1220*/  UMOV UR33, UR57 ;  /* 0x0000003900217c82 */ /* 0x000fe20008000000 */
[----:B------:R-:W-:Y:S01]  /*1230*/  UMOV UR10, 0x40 ;  /* 0x00000040000a7882 */ /* 0x000fe20000000000 */
[----:B------:R-:W-:Y:S01]  /*1240*/  UMOV UR12, UR52 ;  /* 0x00000034000c7c82 */ /* 0x000fe20008000000 */
[----:B------:R-:W-:Y:S01]  /*1250*/  UMOV UR13, UR53 ;  /* 0x00000035000d7c82 */ /* 0x000fe20008000000 */
[----:B------:R-:W-:Y:S01]  /*1260*/  UMOV UR11, UR59 ;  /* 0x0000003b000b7c82 */ /* 0x000fe20008000000 */
[----:B------:R-:W-:Y:S01]  /*1270*/  UMOV UR9, UR57 ;  /* 0x0000003900097c82 */ /* 0x000fe20008000000 */
[----:B------:R-:W-:Y:S01]  /*1280*/  UTMALDG.4D [UR56], [UR4], desc[UR6] ;  /* 0x00000638040075b4 */ /* 0x000fe20008019000 */
[----:B------:R-:W-:-:S02]  /*1290*/  UIADD3 UR24, UR14, 0xa000, URZ ;  /* 0x0000a0000e187890 */ /* 0x000fc4000fffe03f */
[----:B------:R-:W-:Y:S02]  /*12a0*/  UIADD3 UR48, UR14, 0xb000, URZ ;  /* 0x0000b0000e307890 */ /* 0x000fe4000fffe03f */
[----:B------:R-:W-:Y:S01]  /*12b0*/  UIADD3 UR16, UR14, 0xc000, URZ ;  /* 0x0000c0000e107890 */ /* 0x000fe2000fffe03f */
[----:B------:R-:W-:Y:S01]  /*12c0*/  UMOV UR26, 0x60 ;  /* 0x00000060001a7882 */ /* 0x000fe20000000000 */
[----:B------:R-:W-:Y:S01]  /*12d0*/  UTMALDG.4D [UR32], [UR4], desc[UR6] ;  /* 0x00000620040075b4 */ /* 0x000fe20008019000 */
        /* <DEDUP_REMOVED lines=13> */
[----:B------:R4:W-:Y:S01]  /*13b0*/  UTMALDG.4D [UR24], [UR4], desc[UR6] ;  /* 0x00000618040075b4 */ /* 0x0009e20008019000 */
[----:B------:R4:W-:Y:S01]  /*13c0*/  UTMALDG.4D [UR48], [UR4], desc[UR6] ;  /* 0x00000630040075b4 */ /* 0x0009e20008019000 */
[----:B------:R4:W-:Y:S01]  /*13d0*/  UTMALDG.4D [UR16], [UR4], desc[UR6] ;  /* 0x00000610040075b4 */ /* 0x0009e20008019000 */
[----:B---3--:R-:W-:Y:S01]  /*13e0*/  UIADD3 UR8, UR14, 0xd000, URZ ;  /* 0x0000d0000e087890 */ /* 0x008fe2000fffe03f */
[----:B------:R-:W-:-:S08]  /*13f0*/  UMOV UR10, 0xc0 ;  /* 0x000000c0000a7882 */ /* 0x000fd00000000000 */
[----:B------:R4:W-:Y:S02]  /*1400*/  UTMALDG.4D [UR8], [UR4], desc[UR6] ;  /* 0x00000608040075b4 */ /* 0x0009e40008019000 */
[----:B----4-:R-:W-:Y:S01]  /*1410*/  NOP ;  /* 0x0000000000007918 */ /* 0x010fe20000000000 */
.L_x_11:
[----:B------:R-:W-:Y:S02]  /*1420*/  ISETP.GE.AND P1, PT, R2, 0x2, PT ;  /* 0x000000020200780c */ /* 0x000fe40003f26270 */
[----:B------:R-:W-:-:S11]  /*1430*/  MOV R4, 0x1 ;  /* 0x0000000100047802 */ /* 0x000fd60000000f00 */
[----:B------:R-:W-:Y:S05]  /*1440*/  @!P1 BRA `(.L_x_16) ;  /* 0x0000000800489947 */ /* 0x000fea0003800000 */
[----:B------:R-:W3:Y:S01]  /*1450*/  S2R R4, SR_CgaCtaId ;  /* 0x0000000000047919 */ /* 0x000ee20000008800 */
[----:B-12---:R-:W-:Y:S01]  /*1460*/  MOV R3, 0x400 ;  /* 0x0000040000037802 */ /* 0x006fe20000000f00 */
[----:B------:R-:W-:Y:S01]  /*1470*/  IMAD.MOV.U32 R8, RZ, RZ, 0x1 ;  /* 0x00000001ff087424 */ /* 0x000fe200078e00ff */
[----:B------:R-:W-:-:S04]  /*1480*/  ISETP.NE.AND P2, PT, R176, RZ, PT ;  /* 0x000000ffb000720c */ /* 0x000fc80003f45270 */
[----:B------:R-:W-:Y:S02]  /*1490*/  SHF.L.U32 R8, R8, 0x1f, RZ ;  /* 0x0000001f08087819 */ /* 0x000fe400000006ff */
[----:B---3--:R-:W-:-:S04]  /*14a0*/  LEA R4, R4, R3, 0x18 ;  /* 0x0000000304047211 */ /* 0x008fc800078ec0ff */
[----:B------:R-:W-:-:S07]  /*14b0*/  LEA R3, R5, R4, 0x3 ;  /* 0x0000000405037211 */ /* 0x000fce00078e18ff */
.L_x_17:
[----:B-1----:R1:W2:Y:S02]  /*14c0*/  SYNCS.PHASECHK.TRANS64.TRYWAIT P1, [R3+URZ+0x23020], R8 ;  /* 0x02302008030075a7 */ /* 0x0022a4000802017f */
[----:B--2---:R-:W-:Y:S05]  /*14d0*/  @!P1 NANOSLEEP.SYNCS 0x989680 ;  /* 0x009896800000995d */ /* 0x004fea0003900000 */
[----:B------:R-:W2:Y:S02]  /*14e0*/  @!P1 SYNCS.PHASECHK.TRANS64 P1, [R3+URZ+0x23020], R8 ;  /* 0x02302008030095a7 */ /* 0x000ea4000802007f */
[----:B--2---:R-:W-:Y:S05]  /*14f0*/  @!P1 BRA `(.L_x_17) ;  /* 0xfffffffc00f09947 */ /* 0x004fea000383ffff */
[----:B------:R-:W-:Y:S05]  /*1500*/  @P2 BRA `(.L_x_18) ;  /* 0x0000000000142947 */ /* 0x000fea0003800000 */
[----:B------:R-:W-:Y:S01]  /*1510*/  ISETP.NE.AND P1, PT, R9, RZ, PT ;  /* 0x000000ff0900720c */ /* 0x000fe20003f25270 */
[----:B-1----:R-:W-:-:S04]  /*1520*/  IMAD.MOV.U32 R8, RZ, RZ, 0x7000 ;  /* 0x00007000ff087424 */ /* 0x002fc800078e00ff */
[----:B------:R2:W-:Y:S08]  /*1530*/  SYNCS.ARRIVE.TRANS64 RZ, [R3+URZ+0x23000], R8 ;  /* 0x0230000803ff79a7 */ /* 0x0005f0000800003f */
[----:B------:R-:W-:Y:S05]  /*1540*/  @!P1 BRA `(.L_x_18) ;  /* 0x0000000000049947 */ /* 0x000fea0003800000 */
[----:B------:R-:W-:Y:S01]  /*1550*/  BPT.TRAP 0x1 ;  /* 0x000000040000795c */ /* 0x000fe20000300000 */
.L_x_18:
[----:B------:R-:W-:Y:S01]  /*1560*/  IMAD R4, R5, 0x7000, R4 ;  /* 0x0000700005047824 */ /* 0x000fe200078e0204 */
[----:B------:R-:W-:Y:S01]  /*1570*/  R2UR UR33, R3 ;  /* 0x00000000032172ca */ /* 0x000fe200000e0000 */
[----:B------:R-:W-:Y:S01]  /*1580*/  ULDC.64 UR4, c[0x0][0x198] ;  /* 0x0000660000047ab9 */ /* 0x000fe20000000a00 */
[----:B------:R-:W-:Y:S01]  /*1590*/  R2UR UR35, R178 ;  /* 0x00000000b22372ca */ /* 0x000fe200000e0000 */
[----:B------:R-:W-:Y:S01]  /*15a0*/  UIADD3 UR4, UP0, UR4, 0x1f0, URZ ;  /* 0x000001f004047890 */ /* 0x000fe2000ff1e03f */
[----:B------:R-:W-:Y:S01]  /*15b0*/  R2UR UR14, R4 ;  /* 0x00000000040e72ca */ /* 0x000fe200000e0000 */
[----:B------:R-:W-:Y:S01]  /*15c0*/  UMOV UR6, 0x0 ;  /* 0x0000000000067882 */ /* 0x000fe20000000000 */
[----:B------:R-:W3:Y:S01]  /*15d0*/  S2R R4, SR_CgaCtaId ;  /* 0x0000000000047919 */ /* 0x000ee20000008800 */
[----:B------:R-:W-:Y:S01]  /*15e0*/  UIADD3.X UR5, URZ, UR5, URZ, UP0, !UPT ;  /* 0x000000053f057290 */ /* 0x000fe200087fe43f */
[----:B------:R-:W-:Y:S01]  /*15f0*/  IADD3 R5, R5, 0x1, RZ ;  /* 0x0000000105057810 */ /* 0x000fe20007ffe0ff */
[----:B------:R-:W-:Y:S01]  /*1600*/  UMOV UR7, 0x10000000 ;  /* 0x1000000000077882 */ /* 0x000fe20000000000 */
[----:B------:R-:W-:Y:S01]  /*1610*/  UMOV UR34, URZ ;  /* 0x0000003f00227c82 */ /* 0x000fe20008000000 */
[----:B------:R-:W-:Y:S01]  /*1620*/  UMOV UR36, UR52 ;  /* 0x0000003400247c82 */ /* 0x000fe20008000000 */
[----:B------:R-:W-:Y:S01]  /*1630*/  UMOV UR37, UR53 ;  /* 0x0000003500257c82 */ /* 0x000fe20008000000 */
[----:B------:R-:W-:Y:S01]  /*1640*/  UIADD3 UR33, UR33, 0x23000, URZ ;  /* 0x0002300021217890 */ /* 0x000fe2000fffe03f */
[----:B-12---:R-:W-:Y:S01]  /*1650*/  MOV R3, 0x400 ;  /* 0x0000040000037802 */ /* 0x006fe20000000f00 */
[----:B------:R-:W-:Y:S01]  /*1660*/  USHF.L.U32 UR35, UR35, 0x6, URZ ;  /* 0x0000000623237899 */ /* 0x000fe2000800063f */
[C---:B------:R-:W-:Y:S01]  /*1670*/  ISETP.NE.AND P2, PT, R5.reuse, 0x4, PT ;  /* 0x000000040500780c */ /* 0x040fe20003f45270 */
[----:B------:R-:W-:Y:S01]  /*1680*/  UIADD3 UR32, UR14, 0x7000, URZ ;  /* 0x000070000e207890 */ /* 0x000fe2000fffe03f */
[C---:B------:R-:W-:Y:S01]  /*1690*/  ISETP.NE.AND P1, PT, R5.reuse, 0x4, PT ;  /* 0x000000040500780c */ /* 0x040fe20003f25270 */
[----:B------:R-:W-:Y:S01]  /*16a0*/  UIADD3 UR16, UR14, 0x8000, URZ ;  /* 0x000080000e107890 */ /* 0x000fe2000fffe03f */
[----:B------:R-:W-:Y:S01]  /*16b0*/  SEL R5, R5, RZ, P2 ;  /* 0x000000ff05057207 */ /* 0x000fe20001000000 */
[----:B------:R-:W-:Y:S01]  /*16c0*/  UIADD3 UR8, UR14, 0x9000, URZ ;  /* 0x000090000e087890 */ /* 0x000fe2000fffe03f */
[----:B------:R-:W-:Y:S01]  /*16d0*/  ISETP.NE.AND P3, PT, R176, RZ, PT ;  /* 0x000000ffb000720c */ /* 0x000fe20003f65270 */
        /* <DEDUP_REMOVED lines=23> */
[----:B---3--:R-:W-:-:S02]  /*1850*/  LEA R8, R4, R3, 0x18 ;  /* 0x0000000304087211 */ /* 0x008fc400078ec0ff */
[----:B------:R-:W-:-:S03]  /*1860*/  SEL R4, RZ, 0x1, !P1 ;  /* 0x00000001ff047807 */ /* 0x000fc60004800000 */
[----:B------:R-:W-:Y:S01]  /*1870*/  IMAD R10, R5, 0x8, R8 ;  /* 0x00000008050a7824 */ /* 0x000fe200078e0208 */
[----:B------:R-:W-:Y:S01]  /*1880*/  SHF.L.U32 R3, R4, 0x1f, RZ ;  /* 0x0000001f04037819 */ /* 0x000fe200000006ff */
        /* <DEDUP_REMOVED lines=9> */
.L_x_19:
        /* <DEDUP_REMOVED lines=10> */
.L_x_20:
[C---:B------:R-:W-:Y:S01]  /*19c0*/  IMAD R8, R5.reuse, 0x7000, R8 ;  /* 0x0000700005087824 */ /* 0x040fe200078e0208 */
[----:B------:R-:W-:Y:S01]  /*19d0*/  R2UR UR57, R10 ;  /* 0x000000000a3972ca */ /* 0x000fe200000e0000 */
[----:B------:R-:W-:Y:S01]  /*19e0*/  ULDC.64 UR4, c[0x0][0x198] ;  /* 0x0000660000047ab9 */ /* 0x000fe20000000a00 */
[----:B------:R-:W-:Y:S01]  /*19f0*/  R2UR UR59, R178 ;  /* 0x00000000b23b72ca */ /* 0x000fe200000e0000 */
        /* <DEDUP_REMOVED lines=11> */
[C---:B------:R-:W-:Y:S01]  /*1ab0*/  ISETP.NE.AND P1, PT, R5.reuse, 0x4, PT ;  /* 0x000000040500780c */ /* 0x040fe20003f25270 */
[----:B------:R-:W-:Y:S01]  /*1ac0*/  USHF.L.U32 UR59, UR59, 0x6, URZ ;  /* 0x000000063b3b7899 */ /* 0x000fe2000800063f */
[----:B------:R-:W-:Y:S01]  /*1ad0*/  IADD3 R178, R178, 0x1, RZ ;  /* 0x00000001b2b27810 */ /* 0x000fe20007ffe0ff */
[----:B------:R-:W-:Y:S01]  /*1ae0*/  UIADD3 UR56, UR14, 0x7000, URZ ;  /* 0x000070000e387890 */ /* 0x000fe2000fffe03f */
[----:B-12---:R-:W-:Y:S01]  /*1af0*/  SEL R3, RZ, 0x1, P1 ;  /* 0x00000001ff037807 */ /* 0x006fe20000800000 */
[----:B------:R-:W-:Y:S01]  /*1b00*/  UIADD3 UR32, UR14, 0x8000, URZ ;  /* 0x000080000e207890 */ /* 0x000fe2000fffe03f */
[----:B------:R-:W-:Y:S01]  /*1b10*/  SEL R5, R5, RZ, P1 ;  /* 0x000000ff05057207 */ /* 0x000fe20000800000 */
[----:B------:R-:W-:Y:S01]  /*1b20*/  UIADD3 UR8, UR14, 0x9000, URZ ;  /* 0x000090000e087890 */ /* 0x000fe2000fffe03f */
[----:B------:R-:W-:Y:S01]  /*1b30*/  LOP3.LUT R4, R4, R3, RZ, 0x3c, !PT ;  /* 0x0000000304047212 */ /* 0x000fe200078e3cff */
[----:B------:R-:W-:Y:S01]  /*1b40*/  UMOV UR36, UR52 ;  /* 0x0000003400247c82 */ /* 0x000fe20008000000 */
[----:B------:R-:W-:Y:S01]  /*1b50*/  UMOV UR37, UR53 ;  /* 0x0000003500257c82 */ /* 0x000fe20008000000 */
        /* <DEDUP_REMOVED lines=29> */
[----:B-1----:R-:W-:Y:S01]  /*1d30*/  UIADD3 UR8, UR14, 0xd000, URZ ;  /* 0x0000d0000e087890 */ /* 0x002fe2000fffe03f */
[----:B------:R-:W-:-:S08]  /*1d40*/  UMOV UR10, 0xc0 ;  /* 0x000000c0000a7882 */ /* 0x000fd00000000000 */
[----:B------:R3:W-:Y:S02]  /*1d50*/  UTMALDG.4D [UR8], [UR4], desc[UR6] ;  /* 0x00000608040075b4 */ /* 0x0007e40008019000 */
[----:B---3--:R-:W-:Y:S01]  /*1d60*/  NOP ;  /* 0x0000000000007918 */ /* 0x008fe20000000000 */
.L_x_16:
[----:B------:R-:W-:-:S05]  /*1d70*/  IMAD.SHL.U32 R7, R2, 0x2, RZ ;  /* 0x0000000202077824 */ /* 0x000fca00078e00ff */
[----:B------:R-:W-:-:S04]  /*1d80*/  LOP3.LUT R7, R7, 0xfffffffe, RZ, 0x3c, !PT ;  /* 0xfffffffe07077812 */ /* 0x000fc800078e3cff */
[----:B------:R-:W-:-:S07]  /*1d90*/  IADD3 R7, -R7, -0x6, RZ ;  /* 0xfffffffa07077810 */ /* 0x000fce0007ffe1ff */
.L_x_10:
[----:B------:R-:W-:Y:S05]  /*1da0*/  BSYNC B0 ;  /* 0x0000000000007941 */ /* 0x000fea0003800000 */
.L_x_9:
[----:B------:R-:W3:Y:S01]  /*1db0*/  S2R R11, SR_CgaCtaId ;  /* 0x00000000000b7919 */ /* 0x000ee20000008800 */
[----:B------:R-:W-:Y:S02]  /*1dc0*/  MOV R16, 0x400 ;  /* 0x0000040000107802 */ /* 0x000fe40000000f00 */
[----:B-12---:R-:W-:Y:S02]  /*1dd0*/  MOV R3, RZ ;  /* 0x000000ff00037202 */ /* 0x006fe40000000f00 */
[----:B------:R-:W-:Y:S02]  /*1de0*/  SHF.L.U32 R9, RZ, 0x1f, RZ ;  /* 0x0000001fff097819 */ /* 0x000fe400000006ff */
[----:B---3--:R-:W-:-:S07]  /*1df0*/  LEA R16, R11, R16, 0x18 ;  /* 0x000000100b107211 */ /* 0x008fce00078ec0ff */
.L_x_21:
[----:B-1----:R1:W2:Y:S02]  /*1e00*/  SYNCS.PHASECHK.TRANS64.TRYWAIT P1, [R16+URZ+0x23040], R9 ;  /* 0x02304009100075a7 */ /* 0x0022a4000802017f */
[----:B--2---:R-:W-:Y:S05]  /*1e10*/  @!P1 NANOSLEEP.SYNCS 0x989680 ;  /* 0x009896800000995d */ /* 0x004fea0003900000 */
[----:B------:R-:W2:Y:S02]  /*1e20*/  @!P1 SYNCS.PHASECHK.TRANS64 P1, [R16+URZ+0x23040], R9 ;  /* 0x02304009100095a7 */ /* 0x000ea4000802007f */
[----:B--2---:R-:W-:Y:S05]  /*1e30*/  @!P1 BRA `(.L_x_21) ;  /* 0xfffffffc00f09947 */ /* 0x004fea000383ffff */
[----:B------:R-:W2:Y:S01]  /*1e40*/  LDC R2, c[0x0][0x28c] ;  /* 0x0000a300ff027b82 */ /* 0x000ea20000000800 */
[----:B-1----:R-:W-:Y:S02]  /*1e50*/  SHF.R.S32.HI R9, RZ, 0x1f, R176 ;  /* 0x0000001fff097819 */ /* 0x002fe400000114b0 */
[----:B------:R-:W-:Y:S02]  /*1e60*/  SHF.L.U32 R13, RZ, 0x1f, RZ ;  /* 0x0000001fff0d7819 */ /* 0x000fe400000006ff */
[----:B--2---:R-:W-:Y:S02]  /*1e70*/  IADD3 R8, R2, 0x3f, RZ ;  /* 0x0000003f02087810 */ /* 0x004fe40007ffe0ff */
[----:B------:R-:W-:Y:S02]  /*1e80*/  LEA.HI R2, R9, R176, RZ, 0x5 ;  /* 0x000000b009027211 */ /* 0x000fe400078f28ff */
[----:B------:R-:W-:Y:S02]  /*1e90*/  SHF.R.S32.HI R11, RZ, 0x1f, R8 ;  /* 0x0000001fff0b7819 */ /* 0x000fe40000011408 */
[----:B------:R-:W-:-:S02]  /*1ea0*/  SHF.R.S32.HI R2, RZ, 0x5, R2 ;  /* 0x00000005ff027819 */ /* 0x000fc40000011402 */
[----:B------:R-:W-:Y:S02]  /*1eb0*/  LEA.HI R11, R11, R8, RZ, 0x6 ;  /* 0x000000080b0b7211 */ /* 0x000fe400078f30ff */
[----:B------:R-:W-:Y:S02]  /*1ec0*/  LEA R2, R2, UR43, 0x4 ;  /* 0x0000002b02027c11 */ /* 0x000fe4000f8e20ff */
[----:B------:R-:W-:-:S07]  /*1ed0*/  SHF.R.S32.HI R185, RZ, 0x6, R11 ;  /* 0x00000006ffb97819 */ /* 0x000fce000001140b */
.L_x_22:
[----:B-1----:R1:W2:Y:S02]  /*1ee0*/  SYNCS.PHASECHK.TRANS64.TRYWAIT P1, [R16+URZ+0x23000], R13 ;  /* 0x0230000d100075a7 */ /* 0x0022a4000802017f */
[----:B--2---:R-:W-:Y:S05]  /*1ef0*/  @!P1 NANOSLEEP.SYNCS 0x989680 ;  /* 0x009896800000995d */ /* 0x004fea0003900000 */
[----:B------:R-:W2:Y:S02]  /*1f00*/  @!P1 SYNCS.PHASECHK.TRANS64 P1, [R16+URZ+0x23000], R13 ;  /* 0x0230000d100095a7 */ /* 0x000ea4000802007f */
[----:B--2---:R-:W-:Y:S05]  /*1f10*/  @!P1 BRA `(.L_x_22) ;  /* 0xfffffffc00f09947 */ /* 0x004fea000383ffff */
[----:B------:R-:W-:Y:S01]  /*1f20*/  LEA.HI R9, R9, R176, RZ, 0x2 ;  /* 0x000000b009097211 */ /* 0x000fe200078f10ff */
[----:B------:R-:W-:Y:S05]  /*1f30*/  WARPSYNC.ALL ;  /* 0x0000000000007948 */ /* 0x000fea0003800000 */
[--C-:B------:R-:W-:Y:S02]  /*1f40*/  SHF.R.S32.HI R11, RZ, 0x2, R9.reuse ;  /* 0x00000002ff0b7819 */ /* 0x100fe40000011409 */
[----:B------:R-:W-:Y:S02]  /*1f50*/  SHF.R.S32.HI R8, RZ, 0x1f, R9 ;  /* 0x0000001fff087819 */ /* 0x000fe40000011409 */
[----:B------:R-:W-:-:S02]  /*1f60*/  LOP3.LUT R9, R9, 0x7ffffffc, RZ, 0xc0, !PT ;  /* 0x7ffffffc09097812 */ /* 0x000fc400078ec0ff */
[----:B------:R-:W-:Y:S02]  /*1f70*/  LEA.HI R8, R8, R11, RZ, 0x3 ;  /* 0x0000000b08087211 */ /* 0x000fe400078f18ff */
[----:B------:R-:W-:Y:S01]  /*1f80*/  VIMNMX R185, R185, R0, PT ;  /* 0x00000000b9b97248 */ /* 0x000fe20003fe0100 */
[----:B------:R-:W-:Y:S01]  /*1f90*/  IMAD.IADD R9, R176, 0x1, -R9 ;  /* 0x00000001b0097824 */ /* 0x000fe200078e0a09 */
[----:B------:R-:W-:-:S04]  /*1fa0*/  LOP3.LUT R8, R8, 0xfffffff8, RZ, 0xc0, !PT ;  /* 0xfffffff808087812 */ /* 0x000fc800078ec0ff */
[----:B------:R-:W-:Y:S02]  /*1fb0*/  SHF.L.U32 R181, R9, 0x1, RZ ;  /* 0x0000000109b57819 */ /* 0x000fe400000006ff */
[----:B------:R-:W-:Y:S02]  /*1fc0*/  IADD3 R2, R2, R11, -R8 ;  /* 0x0000000b02027210 */ /* 0x000fe40007ffe808 */
[C---:B------:R-:W-:Y:S01]  /*1fd0*/  R2UR UR15, R16.reuse ;  /* 0x00000000100f72ca */ /* 0x040fe200000e0000 */
[----:B------:R-:W-:Y:S01]  /*1fe0*/  WARPGROUP.ARRIVE ;  /* 0x00000000000079c5 */ /* 0x000fe20000000000 */
[----:B------:R-:W-:Y:S01]  /*1ff0*/  R2UR UR4, R16 ;  /* 0x00000000100472ca */ /* 0x000fe200000e0000 */
[----:B------:R-:W-:Y:S01]  /*2000*/  UMOV UR7, 0x80000020 ;  /* 0x8000002000077882 */ /* 0x000fe20000000000 */
[----:B------:R-:W-:Y:S01]  /*2010*/  UMOV UR31, 0x80000020 ;  /* 0x80000020001f7882 */ /* 0x000fe20000000000 */
[----:B------:R-:W-:Y:S01]  /*2020*/  UMOV UR29, UR7 ;  /* 0x00000007001d7c82 */ /* 0x000fe20008000000 */
[----:B------:R-:W-:Y:S01]  /*2030*/  UMOV UR11, 0x80000020 ;  /* 0x80000020000b7882 */ /* 0x000fe20000000000 */
[----:B------:R-:W-:Y:S01]  /*2040*/  IMAD.U32 R9, RZ, RZ, UR7 ;  /* 0x00000007ff097e24 */ /* 0x000fe2000f8e00ff */
[----:B------:R-:W-:Y:S01]  /*2050*/  UMOV UR5, UR11 ;  /* 0x0000000b00057c82 */ /* 0x000fe20008000000 */
[----:B------:R-:W-:Y:S01]  /*2060*/  UMOV UR7, 0x80000020 ;  /* 0x8000002000077882 */ /* 0x000fe20000000000 */
[----:B------:R-:W-:Y:S01]  /*2070*/  MOV R11, UR11 ;  /* 0x0000000b000b7c02 */ /* 0x000fe20008000f00 */
[----:B------:R-:W-:Y:S01]  /*2080*/  UMOV UR11, 0x80000020 ;  /* 0x80000020000b7882 */ /* 0x000fe20000000000 */
[----:B------:R-:W-:Y:S01]  /*2090*/  UMOV UR57, 0x80000020 ;  /* 0x8000002000397882 */ /* 0x000fe20000000000 */
[----:B------:R-:W-:Y:S01]  /*20a0*/  UIADD3 UR15, UR15, 0x7000, URZ ;  /* 0x000070000f0f7890 */ /* 0x000fe2000fffe03f */
[----:B-1----:R-:W-:Y:S01]  /*20b0*/  MOV R13, UR11 ;  /* 0x0000000b000d7c02 */ /* 0x002fe20008000f00 */
[----:B------:R-:W-:Y:S01]  /*20c0*/  USHF.R.U32.HI UR4, URZ, 0x4, UR4 ;  /* 0x000000043f047899 */ /* 0x000fe20008011604 */
[C---:B------:R-:W-:Y:S01]  /*20d0*/  VIADD R0, R2.reuse, 0x8 ;  /* 0x0000000802007836 */ /* 0x040fe20000000000 */
[----:B------:R-:W-:Y:S01]  /*20e0*/  USHF.R.U32.HI UR15, URZ, 0x4, UR15 ;  /* 0x000000043f0f7899 */ /* 0x000fe2000801160f */
[C---:B------:R-:W-:Y:S01]  /*20f0*/  IADD3 R61, R181.reuse, 0x10, RZ ;  /* 0x00000010b53d7810 */ /* 0x040fe20007ffe0ff */
[----:B------:R-:W-:Y:S01]  /*2100*/  ULOP3.LUT UR4, UR4, 0x3fff, URZ, 0xc0, !UPT ;  /* 0x00003fff04047892 */ /* 0x000fe2000f8ec03f */
[-C--:B------:R-:W-:Y:S01]  /*2110*/  ISETP.GE.AND P3, PT, R2, R181.reuse, PT ;  /* 0x000000b50200720c */ /* 0x080fe20003f66270 */
[----:B------:R-:W-:Y:S01]  /*2120*/  ULOP3.LUT UR15, UR15, 0x3fff, URZ, 0xc0, !UPT ;  /* 0x00003fff0f0f7892 */ /* 0x000fe2000f8ec03f */
[CC--:B------:R-:W-:Y:S01]  /*2130*/  ISETP.GE.AND P5, PT, R0.reuse, R181.reuse, PT ;  /* 0x000000b50000720c */ /* 0x0c0fe20003fa6270 */
[----:B------:R-:W-:Y:S01]  /*2140*/  ULOP3.LUT UR8, UR4, 0x10000, URZ, 0xfc, !UPT ;  /* 0x0001000004087892 */ /* 0x000fe2000f8efc3f */
[----:B------:R-:W-:Y:S01]  /*2150*/  ISETP.GT.AND P2, PT, R0, R181, PT ;  /* 0x000000b50000720c */ /* 0x000fe20003f44270 */
[----:B------:R-:W-:Y:S01]  /*2160*/  ULOP3.LUT UR30, UR15, 0x10000, URZ, 0xfc, !UPT ;  /* 0x000100000f1e7892 */ /* 0x000fe2000f8efc3f */
[C---:B------:R-:W-:Y:S01]  /*2170*/  VIADD R57, R181.reuse, 0x8 ;  /* 0x00000008b5397836 */ /* 0x040fe20000000000 */
[----:B------:R-:W-:Y:S01]  /*2180*/  UIADD3 UR4, UR8, 0x2, URZ ;  /* 0x0000000208047890 */ /* 0x000fe2000fffe03f */
[----:B------:R-:W-:Y:S01]  /*2190*/  ISETP.GE.AND P6, PT, R2, R61, PT ;  /* 0x0000003d0200720c */ /* 0x000fe20003fc6270 */
[----:B------:R-:W-:Y:S01]  /*21a0*/  UIADD3 UR56, UR8, 0x502, URZ ;  /* 0x0000050208387890 */ /* 0x000fe2000fffe03f */
[----:B------:R-:W-:Y:S01]  /*21b0*/  IADD3 R59, R181, 0x9, RZ ;  /* 0x00000009b53b7810 */ /* 0x000fe20007ffe0ff */
[----:B------:R-:W-:Y:S01]  /*21c0*/  UMOV UR6, UR8 ;  /* 0x0000000800067c82 */ /* 0x000fe20008000000 */
[----:B------:R-:W-:Y:S01]  /*21d0*/  UIADD3 UR44, UR8, 0x600, URZ ;  /* 0x00000600082c7890 */ /* 0x000fe2000fffe03f */
[----:B------:R-:W-:Y:S01]  /*21e0*/  MOV R8, UR6 ;  /* 0x0000000600087c02 */ /* 0x000fe20008000f00 */
[----:B------:R-:W-:Y:S01]  /*21f0*/  UMOV UR28, UR6 ;  /* 0x00000006001c7c82 */ /* 0x000fe20008000000 */
[----:B------:R-:W-:-:S02]  /*2200*/  UIADD3 UR6, UR30, 0x2, URZ ;  /* 0x000000021e067890 */ /* 0x000fc4000fffe03f */
[----:B------:R-:W-:Y:S01]  /*2210*/  HGMMA.64x64x16.F32 R24, gdesc[UR28], RZ, !UPT, gsb0 ;  /* 0x00e000001c1879f0 */ /* 0x000fe2000c0008ff */
[----:B------:R-:W-:Y:S01]  /*2220*/  UMOV UR10, UR4 ;  /* 0x00000004000a7c82 */ /* 0x000fe20008000000 */
[----:B------:R-:W-:Y:S01]  /*2230*/  UMOV UR45, 0x80000020 ;  /* 0x80000020002d7882 */ /* 0x000fe20000000000 */
[----:B------:R-:W-:Y:S01]  /*2240*/  UMOV UR4, UR10 ;  /* 0x0000000a00047c82 */ /* 0x000fe20008000000 */
[----:B------:R-:W-:Y:S01]  /*2250*/  MOV R10, UR10 ;  /* 0x0000000a000a7c02 */ /* 0x000fe20008000f00 */
[----:B------:R-:W-:Y:S01]  /*2260*/  IMAD.MOV.U32 R187, RZ, RZ, 0x2 ;  /* 0x00000002ffbb7424 */ /* 0x000fe200078e00ff */
[C---:B------:R-:W-:Y:S02]  /*2270*/  ISETP.GE.AND P1, PT, R2.reuse, R57, PT ;  /* 0x000000390200720c */ /* 0x040fe40003f26270 */
[C---:B------:R-:W-:Y:S02]  /*2280*/  IADD3 R57, R181.reuse, 0x11, RZ ;  /* 0x00000011b5397810 */ /* 0x040fe40007ffe0ff */
[----:B------:R-:W-:Y:S01]  /*2290*/  ISETP.GE.AND P4, PT, R2, R59, PT ;  /* 0x0000003b0200720c */ /* 0x000fe20003f86270 */
[----:B------:R-:W-:Y:S01]  /*22a0*/  VIADD R59, R181, 0x19 ;  /* 0x00000019b53b7836 */ /* 0x000fe20000000000 */
[----:B------:R-:W-:-:S02]  /*22b0*/  WARPGROUP.DEPBAR.LE gsb0, 0x0 ;  /* 0x00008000000079c5 */ /* 0x000fc40000010000 */
[----:B------:R-:W-:-:S06]  /*22c0*/  WARPGROUP.ARRIVE ;  /* 0x00000000000079c5 */ /* 0x000fcc0000000000 */
[----:B------:R-:W-:Y:S01]  /*22d0*/  HGMMA.64x64x16.F32 R24, gdesc[UR4], R24, gsb0 ;  /* 0x00e00000041879f0 */ /* 0x000fe20008000818 */
[----:B------:R-:W-:Y:S02]  /*22e0*/  UIADD3 UR4, UR8, 0x100, URZ ;  /* 0x0000010008047890 */ /* 0x000fe4000fffe03f */
[----:B------:R-:W-:Y:S01]  /*22f0*/  UIADD3 UR6, UR30, 0x100, URZ ;  /* 0x000001001e067890 */ /* 0x000fe2000fffe03f */
[----:B------:R-:W-:Y:S01]  /*2300*/  UMOV UR5, UR11 ;  /* 0x0000000b00057c82 */ /* 0x000fe20008000000 */
[----:B------:R-:W-:Y:S01]  /*2310*/  UMOV UR7, 0x80000020 ;  /* 0x8000002000077882 */ /* 0x000fe20000000000 */
[----:B------:R-:W-:Y:S02]  /*2320*/  UMOV UR11, 0x80000020 ;  /* 0x80000020000b7882 */ /* 0x000fe40000000000 */
[----:B------:R-:W-:Y:S01]  /*2330*/  UMOV UR10, UR4 ;  /* 0x00000004000a7c82 */ /* 0x000fe20008000000 */
[----:B------:R-:W-:Y:S01]  /*2340*/  IMAD.U32 R15, RZ, RZ, UR11 ;  /* 0x0000000bff0f7e24 */ /* 0x000fe2000f8e00ff */
[----:B------:R-:W-:Y:S01]  /*2350*/  UMOV UR4, UR10 ;  /* 0x0000000a00047c82 */ /* 0x000fe20008000000 */
[----:B------:R-:W-:Y:S01]  /*2360*/  IMAD.U32 R12, RZ, RZ, UR10 ;  /* 0x0000000aff0c7e24 */ /* 0x000fe2000f8e00ff */
        /* <DEDUP_REMOVED lines=9> */
[----:B------:R-:W-:Y:S01]  /*2400*/  MOV R19, UR11 ;  /* 0x0000000b00137c02 */ /* 0x000fe20008000f00 */
[----:B------:R-:W-:Y:S01]  /*2410*/  UMOV UR4, UR10 ;  /* 0x0000000a00047c82 */ /* 0x000fe20008000000 */
[----:B------:R-:W-:Y:S01]  /*2420*/  MOV R14, UR10 ;  /* 0x0000000a000e7c02 */ /* 0x000fe20008000f00 */
        /* <DEDUP_REMOVED lines=78> */
[----:B------:R-:W-:-:S03]  /*2910*/  UMOV UR7, 0x80000020 ;  /* 0x8000002000077882 */ /* 0x000fc60000000000 */
[----:B------:R-:W-:Y:S02]  /*2920*/  UMOV UR10, UR4 ;  /* 0x00000004000a7c82 */ /* 0x000fe40008000000 */
[----:B------:R-:W-:Y:S01]  /*2930*/  UMOV UR4, UR10 ;  /* 0x0000000a00047c82 */ /* 0x000fe20008000000 */
[----:B------:R-:W-:Y:S01]  /*2940*/  MOV R174, UR10 ;  /* 0x0000000a00ae7c02 */ /* 0x000fe20008000f00 */
[----:B------:R-:W-:Y:S02]  /*2950*/  WARPGROUP.DEPBAR.LE gsb0, 0x0 ;  /* 0x00008000000079c5 */ /* 0x000fe40000010000 */
[----:B------:R-:W-:-:S06]  /*2960*/  WARPGROUP.ARRIVE ;  /* 0x00000000000079c5 */ /* 0x000fcc0000000000 */
[----:B------:R-:W-:Y:S01]  /*2970*/  HGMMA.64x64x16.F32 R24, gdesc[UR4], R24, gsb0 ;  /* 0x00e00000041879f0 */ /* 0x000fe20008000818 */
[----:B------:R-:W-:Y:S01]  /*2980*/  UIADD3 UR6, UR30, 0x502, URZ ;  /* 0x000005021e067890 */ /* 0x000fe2000fffe03f */
[----:B------:R-:W-:Y:S01]  /*2990*/  UMOV UR4, UR56 ;  /* 0x0000003800047c82 */ /* 0x000fe20008000000 */
[----:B------:R-:W-:Y:S01]  /*29a0*/  UMOV UR5, UR57 ;  /* 0x0000003900057c82 */ /* 0x000fe20008000000 */
[----:B------:R-:W-:Y:S01]  /*29b0*/  UMOV UR7, 0x80000020 ;  /* 0x8000002000077882 */ /* 0x000fe20000000000 */
        /* <DEDUP_REMOVED lines=10> */
[----:B------:R-:W-:Y:S02]  /*2a60*/  UIADD3 UR4, UR8, 0x602, URZ ;  /* 0x0000060208047890 */ /* 0x000fe4000fffe03f */
[----:B------:R-:W-:Y:S01]  /*2a70*/  UIADD3 UR6, UR30, 0x602, URZ ;  /* 0x000006021e067890 */ /* 0x000fe2000fffe03f */
[----:B------:R-:W-:Y:S01]  /*2a80*/  UMOV UR5, 0x80000020 ;  /* 0x8000002000057882 */ /* 0x000fe20000000000 */
[----:B------:R-:W-:Y:S01]  /*2a90*/  UMOV UR7, 0x80000020 ;  /* 0x8000002000077882 */ /* 0x000fe20000000000 */
[----:B------:R-:W-:Y:S02]  /*2aa0*/  WARPGROUP.DEPBAR.LE gsb0, 0x0 ;  /* 0x00008000000079c5 */ /* 0x000fe40000010000 */
[----:B------:R-:W-:-:S06]  /*2ab0*/  WARPGROUP.ARRIVE ;  /* 0x00000000000079c5 */ /* 0x000fcc0000000000 */
[----:B------:R-:W-:Y:S01]  /*2ac0*/  HGMMA.64x64x16.F32 R24, gdesc[UR4], R24, gsb0 ;  /* 0x00e00000041879f0 */ /* 0x000fe20008000818 */
[----:B------:R-:W-:Y:S01]  /*2ad0*/  ULDC UR6, c[0x0][0x604] ;  /* 0x0001810000067ab9 */ /* 0x000fe20000000800 */
[----:B------:R-:W-:Y:S01]  /*2ae0*/  ULDC UR7, c[0x0][0x604] ;  /* 0x0001810000077ab9 */ /* 0x000fe20000000800 */
[----:B------:R-:W-:Y:S02]  /*2af0*/  WARPGROUP.DEPBAR.LE gsb0, 0x0 ;  /* 0x00008000000079c5 */ /* 0x000fe40000010000 */
[----:B------:R-:W-:Y:S02]  /*2b00*/  FSEL R26, R26, -INF , P5 ;  /* 0xff8000001a1a7808 */ /* 0x000fe40002800000 */
[----:B------:R-:W-:Y:S02]  /*2b10*/  FSEL R27, R27, -INF , P2 ;  /* 0xff8000001b1b7808 */ /* 0x000fe40001000000 */
[----:B------:R-:W-:Y:S02]  /*2b20*/  FSEL R30, R30, -INF , P3 ;  /* 0xff8000001e1e7808 */ /* 0x000fe40001800000 */
[----:B------:R-:W-:-:S02]  /*2b30*/  ISETP.GT.AND P2, PT, R2, R181, PT ;  /* 0x000000b50200720c */ /* 0x000fc40003f44270 */
[----:B------:R-:W-:Y:S02]  /*2b40*/  FMNMX R61, R26, R27, !PT ;  /* 0x0000001b1a3d7209 */ /* 0x000fe40007800000 */
[----:B------:R-:W-:Y:S02]  /*2b50*/  FSEL R31, R31, -INF , P2 ;  /* 0xff8000001f1f7808 */ /* 0x000fe40001000000 */
[----:B------:R-:W-:Y:S02]  /*2b60*/  FMNMX R56, R30, R61, !PT ;  /* 0x0000003d1e387209 */ /* 0x000fe40007800000 */
[----:B------:R-:W-:Y:S02]  /*2b70*/  FSEL R34, R34, -INF , P1 ;  /* 0xff80000022227808 */ /* 0x000fe40000800000 */
[----:B------:R-:W-:Y:S02]  /*2b80*/  FMNMX R61, R31, R56, !PT ;  /* 0x000000381f3d7209 */ /* 0x000fe40007800000 */
[----:B------:R-:W-:-:S02]  /*2b90*/  ISETP.GE.AND P5, PT, R2, R57, PT ;  /* 0x000000390200720c */ /* 0x000fc40003fa6270 */
[----:B------:R-:W-:Y:S02]  /*2ba0*/  IADD3 R57, R181, 0x18, RZ ;  /* 0x00000018b5397810 */ /* 0x000fe40007ffe0ff */
[----:B------:R-:W-:Y:S02]  /*2bb0*/  FSEL R35, R35, -INF , P4 ;  /* 0xff80000023237808 */ /* 0x000fe40002000000 */
[----:B------:R-:W-:Y:S02]  /*2bc0*/  FMNMX R56, R34, R61, !PT ;  /* 0x0000003d22387209 */ /* 0x000fe40007800000 */
[----:B------:R-:W-:Y:S02]  /*2bd0*/  FSEL R24, R24, -INF , P3 ;  /* 0xff80000018187808 */ /* 0x000fe40001800000 */
[----:B------:R-:W-:Y:S02]  /*2be0*/  FSEL R25, R25, -INF , P2 ;  /* 0xff80000019197808 */ /* 0x000fe40001000000 */
[----:B------:R-:W-:-:S02]  /*2bf0*/  ISETP.GE.AND P3, PT, R2, R57, PT ;  /* 0x000000390200720c */ /* 0x000fc40003f66270 */
[----:B------:R-:W-:Y:S02]  /*2c00*/  ISETP.GE.AND P2, PT, R2, R59, PT ;  /* 0x0000003b0200720c */ /* 0x000fe40003f46270 */
[----:B------:R-:W-:Y:S02]  /*2c10*/  IADD3 R57, R181, 0x20, RZ ;  /* 0x00000020b5397810 */ /* 0x000fe40007ffe0ff */
[----:B------:R-:W-:Y:S02]  /*2c20*/  FSEL R38, R38, -INF , P6 ;  /* 0xff80000026267808 */ /* 0x000fe40003000000 */
[----:B------:R-:W-:Y:S02]  /*2c30*/  FMNMX R59, R35, R56, !PT ;  /* 0x00000038233b7209 */ /* 0x000fe40007800000 */
[----:B------:R-:W-:Y:S02]  /*2c40*/  FSEL R28, R28, -INF , P1 ;  /* 0xff8000001c1c7808 */ /* 0x000fe40000800000 */
[----:B------:R-:W-:-:S02]  /*2c50*/  ISETP.GE.AND P1, PT, R2, R57, PT ;  /* 0x000000390200720c */ /* 0x000fc40003f26270 */
[----:B------:R-:W-:Y:S02]  /*2c60*/  FSEL R39, R39, -INF , P5 ;  /* 0xff80000027277808 */ /* 0x000fe40002800000 */
[----:B------:R-:W-:Y:S02]  /*2c70*/  FMNMX R56, R38, R59, !PT ;  /* 0x0000003b26387209 */ /* 0x000fe40007800000 */
[----:B------:R-:W-:Y:S02]  /*2c80*/  IADD3 R57, R181, 0x21, RZ ;  /* 0x00000021b5397810 */ /* 0x000fe40007ffe0ff */
[----:B------:R-:W-:Y:S02]  /*2c90*/  FSEL R29, R29, -INF , P4 ;  /* 0xff8000001d1d7808 */ /* 0x000fe40002000000 */
[----:B------:R-:W-:Y:S02]  /*2ca0*/  FSEL R42, R42, -INF , P3 ;  /* 0xff8000002a2a7808 */ /* 0x000fe40001800000 */
[----:B------:R-:W-:-:S02]  /*2cb0*/  FMNMX R59, R39, R56, !PT ;  /* 0x00000038273b7209 */ /* 0x000fc40007800000 */
[----:B------:R-:W-:Y:S01]  /*2cc0*/  ISETP.GE.AND P4, PT, R2, R57, PT ;  /* 0x000000390200720c */ /* 0x000fe20003f86270 */
[----:B------:R-:W-:Y:S01]  /*2cd0*/  VIADD R57, R181, 0x28 ;  /* 0x00000028b5397836 */ /* 0x000fe20000000000 */
[----:B------:R-:W-:Y:S02]  /*2ce0*/  FSEL R43, R43, -INF , P2 ;  /* 0xff8000002b2b7808 */ /* 0x000fe40001000000 */
[----:B------:R-:W-:Y:S02]  /*2cf0*/  FMNMX R56, R42, R59, !PT ;  /* 0x0000003b2a387209 */ /* 0x000fe40007800000 */
[----:B------:R-:W-:Y:S02]  /*2d00*/  FSEL R32, R32, -INF , P6 ;  /* 0xff80000020207808 */ /* 0x000fe40003000000 */
[----:B------:R-:W-:Y:S02]  /*2d10*/  ISETP.GE.AND P6, PT, R2, R57, PT ;  /* 0x000000390200720c */ /* 0x000fe40003fc6270 */
[----:B------:R-:W-:-:S02]  /*2d20*/  IADD3 R57, R181, 0x29, RZ ;  /* 0x00000029b5397810 */ /* 0x000fc40007ffe0ff */
[----:B------:R-:W-:Y:S02]  /*2d30*/  FSEL R46, R46, -INF , P1 ;  /* 0xff8000002e2e7808 */ /* 0x000fe40000800000 */
[----:B------:R-:W-:Y:S02]  /*2d40*/  FMNMX R59, R43, R56, !PT ;  /* 0x000000382b3b7209 */ /* 0x000fe40007800000 */
[----:B------:R-:W-:Y:S02]  /*2d50*/  FSEL R33, R33, -INF , P5 ;  /* 0xff80000021217808 */ /* 0x000fe40002800000 */
[----:B------:R-:W-:Y:S02]  /*2d60*/  ISETP.GE.AND P5, PT, R2, R57, PT ;  /* 0x000000390200720c */ /* 0x000fe40003fa6270 */
[----:B------:R-:W-:Y:S02]  /*2d70*/  FSEL R47, R47, -INF , P4 ;  /* 0xff8000002f2f7808 */ /* 0x000fe40002000000 */
[----:B------:R-:W-:-:S02]  /*2d80*/  FMNMX R56, R46, R59, !PT ;  /* 0x0000003b2e387209 */ /* 0x000fc40007800000 */
[----:B------:R-:W-:Y:S02]  /*2d90*/  IADD3 R57, R181, 0x30, RZ ;  /* 0x00000030b5397810 */ /* 0x000fe40007ffe0ff */
[----:B------:R-:W-:Y:S02]  /*2da0*/  FSEL R36, R36, -INF , P3 ;  /* 0xff80000024247808 */ /* 0x000fe40001800000 */
[----:B------:R-:W-:Y:S02]  /*2db0*/  FSEL R50, R50, -INF , P6 ;  /* 0xff80000032327808 */ /* 0x000fe40003000000 */
[----:B------:R-:W-:Y:S02]  /*2dc0*/  FMNMX R59, R47, R56, !PT ;  /* 0x000000382f3b7209 */ /* 0x000fe40007800000 */
[----:B------:R-:W-:Y:S01]  /*2dd0*/  ISETP.GE.AND P3, PT, R2, R57, PT ;  /* 0x000000390200720c */ /* 0x000fe20003f66270 */
[----:B------:R-:W-:Y:S01]  /*2de0*/  VIADD R57, R181, 0x31 ;  /* 0x00000031b5397836 */ /* 0x000fe20000000000 */
[----:B------:R-:W-:-:S02]  /*2df0*/  FSEL R51, R51, -INF , P5 ;  /* 0xff80000033337808 */ /* 0x000fc40002800000 */
[----:B------:R-:W-:Y:S02]  /*2e00*/  FMNMX R56, R50, R59, !PT ;  /* 0x0000003b32387209 */ /* 0x000fe40007800000 */
[----:B------:R-:W-:Y:S02]  /*2e10*/  FSEL R37, R37, -INF , P2 ;  /* 0xff80000025257808 */ /* 0x000fe40001000000 */
[----:B------:R-:W-:Y:S02]  /*2e20*/  ISETP.GE.AND P2, PT, R2, R57, PT ;  /* 0x000000390200720c */ /* 0x000fe40003f46270 */
[----:B------:R-:W-:Y:S02]  /*2e30*/  FSEL R54, R54, -INF , P3 ;  /* 0xff80000036367808 */ /* 0x000fe40001800000 */
[----:B------:R-:W-:Y:S02]  /*2e40*/  FMNMX R57, R24, R25, !PT ;  /* 0x0000001918397209 */ /* 0x000fe40007800000 */
[----:B------:R-:W-:-:S02]  /*2e50*/  FMNMX R59, R51, R56, !PT ;  /* 0x00000038333b7209 */ /* 0x000fc40007800000 */
[----:B------:R-:W-:Y:S02]  /*2e60*/  FSEL R56, R55, -INF , P2 ;  /* 0xff80000037387808 */ /* 0x000fe40001000000 */
[----:B------:R-:W-:Y:S02]  /*2e70*/  FMNMX R58, R28, R57, !PT ;  /* 0x000000391c3a7209 */ /* 0x000fe40007800000 */
[----:B------:R-:W-:Y:S02]  /*2e80*/  FMNMX R59, R54, R59, !PT ;  /* 0x0000003b363b7209 */ /* 0x000fe40007800000 */
[----:B------:R-:W-:Y:S02]  /*2e90*/  FMNMX R55, R29, R58, !PT ;  /* 0x0000003a1d377209 */ /* 0x000fe40007800000 */
[----:B------:R-:W-:Y:S02]  /*2ea0*/  FMNMX R59, R56, R59, !PT ;  /* 0x0000003b383b7209 */ /* 0x000fe40007800000 */
[----:B------:R-:W-:-:S02]  /*2eb0*/  FMNMX R58, R32, R55, !PT ;  /* 0x00000037203a7209 */ /* 0x000fc40007800000 */
[----:B------:R-:W-:Y:S01]  /*2ec0*/  FSEL R40, R40, -INF , P1 ;  /* 0xff80000028287808 */ /* 0x000fe20000800000 */
[----:B------:R-:W1:Y:S01]  /*2ed0*/  SHFL.BFLY PT, R60, R59, 0x1, 0x1f ;  /* 0x0c201f003b3c7f89 */ /* 0x000e6200000e0000 */
[----:B------:R-:W-:Y:S02]  /*2ee0*/  FMNMX R55, R33, R58, !PT ;  /* 0x0000003a21377209 */ /* 0x000fe40007800000 */
[----:B------:R-:W-:Y:S02]  /*2ef0*/  FSEL R41, R41, -INF , P4 ;  /* 0xff80000029297808 */ /* 0x000fe40002000000 */
[----:B------:R-:W-:Y:S02]  /*2f00*/  FMNMX R58, R36, R55, !PT ;  /* 0x00000037243a7209 */ /* 0x000fe40007800000 */
[----:B------:R-:W-:Y:S02]  /*2f10*/  FSEL R44, R44, -INF , P6 ;  /* 0xff8000002c2c7808 */ /* 0x000fe40003000000 */
[----:B------:R-:W-:-:S02]  /*2f20*/  FMNMX R55, R37, R58, !PT ;  /* 0x0000003a25377209 */ /* 0x000fc40007800000 */
[----:B------:R-:W-:Y:S02]  /*2f30*/  FSEL R45, R45, -INF , P5 ;  /* 0xff8000002d2d7808 */ /* 0x000fe40002800000 */
[----:B------:R-:W-:Y:S02]  /*2f40*/  FMNMX R58, R40, R55, !PT ;  /* 0x00000037283a7209 */ /* 0x000fe40007800000 */
[----:B------:R-:W-:Y:S02]  /*2f50*/  FSEL R48, R48, -INF , P3 ;  /* 0xff80000030307808 */ /* 0x000fe40001800000 */
[----:B------:R-:W-:Y:S02]  /*2f60*/  FMNMX R55, R41, R58, !PT ;  /* 0x0000003a29377209 */ /* 0x000fe40007800000 */
[----:B------:R-:W-:Y:S02]  /*2f70*/  FSEL R49, R49, -INF , P2 ;  /* 0xff80000031317808 */ /* 0x000fe40001000000 */
[----:B------:R-:W-:-:S02]  /*2f80*/  FMNMX R58, R44, R55, !PT ;  /* 0x000000372c3a7209 */ /* 0x000fc40007800000 */
[----:B------:R-:W-:Y:S02]  /*2f90*/  IADD3 R55, R181, 0x38, RZ ;  /* 0x00000038b5377810 */ /* 0x000fe40007ffe0ff */
[----:B-1----:R-:W-:Y:S02]  /*2fa0*/  FMNMX R60, R59, R60, !PT ;  /* 0x0000003c3b3c7209 */ /* 0x002fe40007800000 */
[----:B------:R-:W-:Y:S02]  /*2fb0*/  FMNMX R57, R45, R58, !PT ;  /* 0x0000003a2d397209 */ /* 0x000fe40007800000 */
[----:B------:R-:W-:Y:S01]  /*2fc0*/  ISETP.GE.AND P1, PT, R2, R55, PT ;  /* 0x000000370200720c */ /* 0x000fe20003f26270 */
[----:B------:R-:W1:Y:S01]  /*2fd0*/  SHFL.BFLY PT, R59, R60, 0x2, 0x1f ;  /* 0x0c401f003c3b7f89 */ /* 0x000e6200000e0000 */
[----:B------:R-:W-:Y:S02]  /*2fe0*/  IADD3 R55, R181, 0x39, RZ ;  /* 0x00000039b5377810 */ /* 0x000fe40007ffe0ff */
[----:B------:R-:W-:-:S02]  /*2ff0*/  FMNMX R58, R48, R57, !PT ;  /* 0x00000039303a7209 */ /* 0x000fc40007800000 */
[----:B------:R-:W-:Y:S02]  /*3000*/  ISETP.GE.AND P2, PT, R2, R55, PT ;  /* 0x000000370200720c */ /* 0x000fe40003f46270 */
[----:B------:R-:W-:Y:S02]  /*3010*/  FSEL R52, R52, -INF , P1 ;  /* 0xff80000034347808 */ /* 0x000fe40000800000 */
[----:B------:R-:W-:Y:S02]  /*3020*/  FMNMX R55, R49, R58, !PT ;  /* 0x0000003a31377209 */ /* 0x000fe40007800000 */
[----:B------:R-:W-:Y:S02]  /*3030*/  FSEL R53, R53, -INF , P2 ;  /* 0xff80000035357808 */ /* 0x000fe40001000000 */
[----:B------:R-:W-:-:S04]  /*3040*/  FMNMX R58, R52, R55, !PT ;  /* 0x00000037343a7209 */ /* 0x000fc80007800000 */
[----:B------:R-:W-:-:S05]  /*3050*/  FMNMX R58, R53, R58, !PT ;  /* 0x0000003a353a7209 */ /* 0x000fca0007800000 */
[----:B------:R-:W2:Y:S01]  /*3060*/  SHFL.BFLY PT, R55, R58, 0x1, 0x1f ;  /* 0x0c201f003a377f89 */ /* 0x000ea200000e0000 */
[----:B-1----:R-:W-:-:S04]  /*3070*/  FMNMX R184, R60, R59, !PT ;  /* 0x0000003b3cb87209 */ /* 0x002fc80007800000 */
[----:B------:R-:W-:-:S04]  /*3080*/  FSETP.NEU.AND P1, PT, R184, -INF , PT ;  /* 0xff800000b800780b */ /* 0x000fc80003f2d000 */
[----:B------:R-:W-:-:S05]  /*3090*/  FSEL R57, R184, RZ, P1 ;  /* 0x000000ffb8397208 */ /* 0x000fca0000800000 */
[----:B------:R-:W-:Y:S01]  /*30a0*/  FMUL R57, R57, UR6 ;  /* 0x0000000639397c20 */ /* 0x000fe20008400000 */
[----:B------:R-:W-:-:S03]  /*30b0*/  ULDC UR6, c[0x0][0x604] ;  /* 0x0001810000067ab9 */ /* 0x000fc60000000800 */
[--C-:B------:R-:W-:Y:S01]  /*30c0*/  FFMA R26, R26, UR6, -R57.reuse ;  /* 0x000000061a1a7c23 */ /* 0x100fe20008000839 */
[----:B------:R-:W-:Y:S02]  /*30d0*/  ULDC UR6, c[0x0][0x604] ;  /* 0x0001810000067ab9 */ /* 0x000fe40000000800 */
[--C-:B------:R-:W-:Y:S01]  /*30e0*/  FFMA R27, R27, UR6, -R57.reuse ;  /* 0x000000061b1b7c23 */ /* 0x100fe20008000839 */
[----:B------:R-:W-:Y:S01]  /*30f0*/  ULDC UR6, c[0x0][0x604] ;  /* 0x0001810000067ab9 */ /* 0x000fe20000000800 */
[----:B--2---:R-:W-:Y:S01]  /*3100*/  FMNMX R55, R58, R55, !PT ;  /* 0x000000373a377209 */ /* 0x004fe20007800000 */
[--C-:B------:R-:W-:Y:S01]  /*3110*/  FFMA R30, R30, UR6, -R57.reuse ;  /* 0x000000061e1e7c23 */ /* 0x100fe20008000839 */
[----:B------:R-:W-:Y:S01]  /*3120*/  FSETP.GEU.AND P6, PT, R26, -126, PT ;  /* 0xc2fc00001a00780b */ /* 0x000fe20003fce000 */
[----:B------:R-:W-:Y:S01]  /*3130*/  ULDC UR6, c[0x0][0x604] ;  /* 0x0001810000067ab9 */ /* 0x000fe20000000800 */
[----:B------:R-:W-:Y:S01]  /*3140*/  FSETP.GEU.AND P5, PT, R27, -126, PT ;  /* 0xc2fc00001b00780b */ /* 0x000fe20003fae000 */
[----:B------:R-:W1:Y:S01]  /*3150*/  SHFL.BFLY PT, R182, R55, 0x2, 0x1f ;  /* 0x0c401f0037b67f89 */ /* 0x000e6200000e0000 */
[--C-:B------:R-:W-:Y:S01]  /*3160*/  FFMA R60, R31, UR6, -R57.reuse ;  /* 0x000000061f3c7c23 */ /* 0x100fe20008000839 */
[----:B------:R-:W-:Y:S01]  /*3170*/  ULDC UR6, c[0x0][0x604] ;  /* 0x0001810000067ab9 */ /* 0x000fe20000000800 */
[----:B------:R-:W-:Y:S01]  /*3180*/  FSETP.GEU.AND P3, PT, R30, -126, PT ;  /* 0xc2fc00001e00780b */ /* 0x000fe20003f6e000 */
[----:B------:R-:W-:Y:S01]  /*3190*/  FFMA R34, R34, UR6, -R57 ;  /* 0x0000000622227c23 */ /* 0x000fe20008000839 */
[----:B------:R-:W-:Y:S01]  /*31a0*/  ULDC UR6, c[0x0][0x604] ;  /* 0x0001810000067ab9 */ /* 0x000fe20000000800 */
[----:B------:R-:W-:-:S03]  /*31b0*/  FSETP.GEU.AND P2, PT, R60, -126, PT ;  /* 0xc2fc00003c00780b */ /* 0x000fc60003f4e000 */
[----:B------:R-:W-:Y:S01]  /*31c0*/  FSETP.GEU.AND P1, PT, R34, -126, PT ;  /* 0xc2fc00002200780b */ /* 0x000fe20003f2e000 */
[----:B------:R-:W-:Y:S02]  /*31d0*/  @!P6 FMUL R26, R26, 0.5 ;  /* 0x3f0000001a1ae820 */ /* 0x000fe40000400000 */
[----:B------:R-:W-:Y:S02]  /*31e0*/  @!P5 FMUL R27, R27, 0.5 ;  /* 0x3f0000001b1bd820 */ /* 0x000fe40000400000 */
[----:B------:R-:W2:Y:S02]  /*31f0*/  MUFU.EX2 R58, R26 ;  /* 0x0000001a003a7308 */ /* 0x000ea40000000800 */
[----:B------:R-:W-:-:S03]  /*3200*/  @!P3 FMUL R30, R30, 0.5 ;  /* 0x3f0000001e1eb820 */ /* 0x000fc60000400000 */
[----:B------:R-:W-:-:S03]  /*3210*/  @!P2 FMUL R60, R60, 0.5 ;  /* 0x3f0000003c3ca820 */ /* 0x000fc60000400000 */
[----:B------:R3:W4:Y:S01]  /*3220*/  MUFU.EX2 R31, R27 ;  /* 0x0000001b001f7308 */ /* 0x0007220000000800 */
[----:B------:R-:W-:Y:S01]  /*3230*/  @!P1 FMUL R34, R34, 0.5 ;  /* 0x3f00000022229820 */ /* 0x000fe20000400000 */
[----:B-1----:R-:W-:Y:S01]  /*3240*/  FMNMX R182, R55, R182, !PT ;  /* 0x000000b637b67209 */ /* 0x002fe20007800000 */
[--C-:B------:R-:W-:Y:S01]  /*3250*/  FFMA R55, R35, UR6, -R57.reuse ;  /* 0x0000000623377c23 */ /* 0x100fe20008000839 */
[----:B------:R-:W-:Y:S02]  /*3260*/  ULDC UR6, c[0x0][0x604] ;  /* 0x0001810000067ab9 */ /* 0x000fe40000000800 */
[--C-:B------:R-:W-:Y:S01]  /*3270*/  FFMA R38, R38, UR6, -R57.reuse ;  /* 0x0000000626267c23 */ /* 0x100fe20008000839 */
[----:B------:R-:W-:Y:S01]  /*3280*/  ULDC UR6, c[0x0][0x604] ;  /* 0x0001810000067ab9 */ /* 0x000fe20000000800 */
[----:B------:R-:W-:Y:S01]  /*3290*/  FSETP.NEU.AND P4, PT, R182, -INF , PT ;  /* 0xff800000b600780b */ /* 0x000fe20003f8d000 */
[----:B---3--:R-:W-:Y:S01]  /*32a0*/  FFMA R27, R39, UR6, -R57 ;  /* 0x00000006271b7c23 */ /* 0x008fe20008000839 */
[----:B--2---:R-:W-:Y:S01]  /*32b0*/  @!P6 FMUL R58, R58, R58 ;  /* 0x0000003a3a3ae220 */ /* 0x004fe20000400000 */
[----:B------:R-:W-:Y:S01]  /*32c0*/  FSETP.GEU.AND P6, PT, R38, -126, PT ;  /* 0xc2fc00002600780b */ /* 0x000fe20003fce000 */
[----:B------:R1:W2:Y:S01]  /*32d0*/  MUFU.EX2 R59, R30 ;  /* 0x0000001e003b7308 */ /* 0x0002a20000000800 */
[----:B------:R-:W-:Y:S01]  /*32e0*/  FSEL R26, R182, RZ, P4 ;  /* 0x000000ffb61a7208 */ /* 0x000fe20002000000 */
[----:B------:R-:W-:Y:S01]  /*32f0*/  ULDC UR6, c[0x0][0x604] ;  /* 0x0001810000067ab9 */ /* 0x000fe20000000800 */
[----:B------:R-:W-:Y:S01]  /*3300*/  FSETP.GEU.AND P4, PT, R55, -126, PT ;  /* 0xc2fc00003700780b */ /* 0x000fe20003f8e000 */
[----:B----4-:R-:W-:Y:S01]  /*3310*/  @!P5 FMUL R31, R31, R31 ;  /* 0x0000001f1f1fd220 */ /* 0x010fe20000400000 */
[----:B------:R-:W-:-:S03]  /*3320*/  FSETP.GEU.AND P5, PT, R27, -126, PT ;  /* 0xc2fc00001b00780b */ /* 0x000fc60003fae000 */
[----:B------:R3:W4:Y:S01]  /*3330*/  MUFU.EX2 R35, R34 ;  /* 0x0000002200237308 */ /* 0x0007220000000800 */
[--C-:B-1----:R-:W-:Y:S01]  /*3340*/  FFMA R30, R42, UR6, -R57.reuse ;  /* 0x000000062a1e7c23 */ /* 0x102fe20008000839 */
[----:B------:R-:W-:Y:S02]  /*3350*/  ULDC UR6, c[0x0][0x604] ;  /* 0x0001810000067ab9 */ /* 0x000fe40000000800 */
[----:B------:R-:W-:Y:S01]  /*3360*/  @!P6 FMUL R38, R38, 0.5 ;  /* 0x3f0000002626e820 */ /* 0x000fe20000400000 */
[--C-:B------:R-:W-:Y:S01]  /*3370*/  FFMA R43, R43, UR6, -R57.reuse ;  /* 0x000000062b2b7c23 */ /* 0x100fe20008000839 */
[----:B------:R-:W-:Y:S02]  /*3380*/  ULDC UR6, c[0x0][0x604] ;  /* 0x0001810000067ab9 */ /* 0x000fe40000000800 */
[----:B------:R-:W-:Y:S01]  /*3390*/  @!P4 FMUL R55, R55, 0.5 ;  /* 0x3f0000003737c820 */ /* 0x000fe20000400000 */
[----:B------:R-:W1:Y:S01]  /*33a0*/  MUFU.EX2 R39, R38 ;  /* 0x0000002600277308 */ /* 0x000e620000000800 */
[--C-:B---3--:R-:W-:Y:S01]  /*33b0*/  FFMA R34, R46, UR6, -R57.reuse ;  /* 0x000000062e227c23 */ /* 0x108fe20008000839 */
[----:B------:R-:W-:Y:S01]  /*33c0*/  @!P5 FMUL R27, R27, 0.5 ;  /* 0x3f0000001b1bd820 */ /* 0x000fe20000400000 */
[----:B------:R-:W-:Y:S01]  /*33d0*/  ULDC UR6, c[0x0][0x604] ;  /* 0x0001810000067ab9 */ /* 0x000fe20000000800 */
[----:B--2---:R-:W-:Y:S01]  /*33e0*/  @!P3 FMUL R59, R59, R59 ;  /* 0x0000003b3b3bb220 */ /* 0x004fe20000400000 */
[----:B------:R-:W-:Y:S01]  /*33f0*/  FFMA R47, R47, UR6, -R57 ;  /* 0x000000062f2f7c23 */ /* 0x000fe20008000839 */
[----:B------:R-:W-:Y:S01]  /*3400*/  ULDC UR6, c[0x0][0x604] ;  /* 0x0001810000067ab9 */ /* 0x000fe20000000800 */
[----:B------:R-:W-:Y:S01]  /*3410*/  FSETP.GEU.AND P3, PT, R30, -126, PT ;  /* 0xc2fc00001e00780b */ /* 0x000fe20003f6e000 */
[----:B------:R-:W2:Y:S01]  /*3420*/  MUFU.EX2 R60, R60 ;  /* 0x0000003c003c7308 */ /* 0x000ea20000000800 */
[----:B----4-:R-:W-:Y:S01]  /*3430*/  @!P1 FMUL R35, R35, R35 ;  /* 0x0000002323239220 */ /* 0x010fe20000400000 */
[----:B------:R-:W-:-:S06]  /*3440*/  FSETP.GEU.AND P1, PT, R34, -126, PT ;  /* 0xc2fc00002200780b */ /* 0x000fcc0003f2e000 */
[----:B------:R-:W3:Y:S01]  /*3450*/  MUFU.EX2 R62, R55 ;  /* 0x00000037003e7308 */ /* 0x000ee20000000800 */
[----:B-1----:R-:W-:-:S03]  /*3460*/  @!P6 FMUL R39, R39, R39 ;  /* 0x000000272727e220 */ /* 0x002fc60000400000 */
[----:B------:R-:W-:-:S03]  /*3470*/  @!P3 FMUL R30, R30, 0.5 ;  /* 0x3f0000001e1eb820 */ /* 0x000fc60000400000 */
[----:B------:R-:W-:Y:S01]  /*3480*/  @!P1 FMUL R34, R34, 0.5 ;  /* 0x3f00000022229820 */ /* 0x000fe20000400000 */
[----:B------:R1:W4:Y:S01]  /*3490*/  MUFU.EX2 R42, R27 ;  /* 0x0000001b002a7308 */ /* 0x0003220000000800 */
[----:B--2---:R-:W-:Y:S01]  /*34a0*/  @!P2 FMUL R60, R60, R60 ;  /* 0x0000003c3c3ca220 */ /* 0x004fe20000400000 */
[----:B------:R-:W-:-:S06]  /*34b0*/  FSETP.GEU.AND P2, PT, R43, -126, PT ;  /* 0xc2fc00002b00780b */ /* 0x000fcc0003f4e000 */
[----:B------:R2:W5:Y:S01]  /*34c0*/  MUFU.EX2 R61, R30 ;  /* 0x0000001e003d7308 */ /* 0x0005620000000800 */
[--C-:B-1----:R-:W-:Y:S01]  /*34d0*/  FFMA R27, R50, UR6, -R57.reuse ;  /* 0x00000006321b7c23 */ /* 0x102fe20008000839 */
[----:B------:R-:W-:Y:S01]  /*34e0*/  ULDC UR6, c[0x0][0x604] ;  /* 0x0001810000067ab9 */ /* 0x000fe20000000800 */
[----:B---3--:R-:W-:Y:S01]  /*34f0*/  @!P4 FMUL R62, R62, R62 ;  /* 0x0000003e3e3ec220 */ /* 0x008fe20000400000 */
[--C-:B------:R-:W-:Y:S01]  /*3500*/  FFMA R51, R51, UR6, -R57.reuse ;  /* 0x0000000633337c23 */ /* 0x100fe20008000839 */
[----:B------:R-:W-:Y:S01]  /*3510*/  FSETP.GEU.AND P4, PT, R47, -126, PT ;  /* 0xc2fc00002f00780b */ /* 0x000fe20003f8e000 */
[----:B------:R-:W-:Y:S01]  /*3520*/  ULDC UR6, c[0x0][0x604] ;  /* 0x0001810000067ab9 */ /* 0x000fe20000000800 */
[----:B------:R-:W-:Y:S01]  /*3530*/  FSETP.GEU.AND P6, PT, R27, -126, PT ;  /* 0xc2fc00001b00780b */ /* 0x000fe20003fce000 */
[----:B------:R-:W-:Y:S01]  /*3540*/  @!P2 FMUL R43, R43, 0.5 ;  /* 0x3f0000002b2ba820 */ /* 0x000fe20000400000 */
[----:B----4-:R-:W-:Y:S01]  /*3550*/  @!P5 FMUL R42, R42, R42 ;  /* 0x0000002a2a2ad220 */ /* 0x010fe20000400000 */
[----:B------:R-:W-:Y:S01]  /*3560*/  FSETP.GEU.AND P5, PT, R51, -126, PT ;  /* 0xc2fc00003300780b */ /* 0x000fe20003fae000 */
[--C-:B--2---:R-:W-:Y:S01]  /*3570*/  FFMA R30, R54, UR6, -R57.reuse ;  /* 0x00000006361e7c23 */ /* 0x104fe20008000839 */
[----:B------:R-:W-:Y:S01]  /*3580*/  ULDC UR6, c[0x0][0x604] ;  /* 0x0001810000067ab9 */ /* 0x000fe20000000800 */
[----:B------:R-:W1:Y:S01]  /*3590*/  MUFU.EX2 R50, R34 ;  /* 0x0000002200327308 */ /* 0x000e620000000800 */
[----:B------:R-:W-:Y:S01]  /*35a0*/  FFMA R38, R56, UR6, -R57 ;  /* 0x0000000638267c23 */ /* 0x000fe20008000839 */
[----:B------:R-:W-:-:S02]  /*35b0*/  ULDC UR6, c[0x0][0x604] ;  /* 0x0001810000067ab9 */ /* 0x000fc40000000800 */
[----:B------:R-:W-:Y:S01]  /*35c0*/  FMUL R26, R26, UR6 ;  /* 0x000000061a1a7c20 */ /* 0x000fe20008400000 */
[----:B------:R-:W-:Y:S01]  /*35d0*/  @!P4 FMUL R47, R47, 0.5 ;  /* 0x3f0000002f2fc820 */ /* 0x000fe20000400000 */
[----:B------:R-:W-:Y:S01]  /*35e0*/  ULDC UR6, c[0x0][0x604] ;  /* 0x0001810000067ab9 */ /* 0x000fe20000000800 */
[----:B------:R-:W-:Y:S01]  /*35f0*/  @!P6 FMUL R27, R27, 0.5 ;  /* 0x3f0000001b1be820 */ /* 0x000fe20000400000 */
[----:B------:R-:W2:Y:S01]  /*3600*/  MUFU.EX2 R46, R43 ;  /* 0x0000002b002e7308 */ /* 0x000ea20000000800 */
[--C-:B------:R-:W-:Y:S01]  /*3610*/  FFMA R24, R24, UR6, -R26.reuse ;  /* 0x0000000618187c23 */ /* 0x100fe2000800081a */
[----:B------:R-:W-:Y:S01]  /*3620*/  @!P5 FMUL R51, R51, 0.5 ;  /* 0x3f0000003333d820 */ /* 0x000fe20000400000 */
[----:B------:R-:W-:Y:S01]  /*3630*/  ULDC UR6, c[0x0][0x604] ;  /* 0x0001810000067ab9 */ /* 0x000fe20000000800 */
[----:B-----5:R-:W-:Y:S01]  /*3640*/  @!P3 FMUL R61, R61, R61 ;  /* 0x0000003d3d3db220 */ /* 0x020fe20000400000 */
[--C-:B------:R-:W-:Y:S01]  /*3650*/  FFMA R25, R25, UR6, -R26.reuse ;  /* 0x0000000619197c23 */ /* 0x100fe2000800081a */
[----:B------:R-:W-:Y:S01]  /*3660*/  ULDC UR6, c[0x0][0x604] ;  /* 0x0001810000067ab9 */ /* 0x000fe20000000800 */
[----:B------:R-:W-:Y:S01]  /*3670*/  FSETP.GEU.AND P3, PT, R30, -126, PT ;  /* 0xc2fc00001e00780b */ /* 0x000fe20003f6e000 */
[----:B------:R-:W3:Y:S01]  /*3680*/  MUFU.EX2 R54, R27 ;  /* 0x0000001b00367308 */ /* 0x000ee20000000800 */
[--C-:B------:R-:W-:Y:S01]  /*3690*/  FFMA R28, R28, UR6, -R26.reuse ;  /* 0x000000061c1c7c23 */ /* 0x100fe2000800081a */
[----:B------:R-:W-:Y:S01]  /*36a0*/  ULDC UR6, c[0x0][0x604] ;  /* 0x0001810000067ab9 */ /* 0x000fe20000000800 */
[----:B-1----:R-:W-:Y:S01]  /*36b0*/  @!P1 FMUL R50, R50, R50 ;  /* 0x0000003232329220 */ /* 0x002fe20000400000 */
[----:B------:R-:W-:Y:S01]  /*36c0*/  FFMA R29, R29, UR6, -R26 ;  /* 0x000000061d1d7c23 */ /* 0x000fe2000800081a */
[----:B------:R-:W-:Y:S01]  /*36d0*/  FSETP.GEU.AND P1, PT, R24, -126, PT ;  /* 0xc2fc00001800780b */ /* 0x000fe20003f2e000 */
[----:B------:R-:W-:-:S02]  /*36e0*/  ULDC UR6, c[0x0][0x604] ;  /* 0x0001810000067ab9 */ /* 0x000fc40000000800 */
[----:B------:R-:W1:Y:S01]  /*36f0*/  MUFU.EX2 R63, R47 ;  /* 0x0000002f003f7308 */ /* 0x000e620000000800 */
[----:B--2---:R-:W-:Y:S01]  /*3700*/  @!P2 FMUL R46, R46, R46 ;  /* 0x0000002e2e2ea220 */ /* 0x004fe20000400000 */
[----:B------:R-:W-:Y:S01]  /*3710*/  FSETP.GEU.AND P2, PT, R38, -126, PT ;  /* 0xc2fc00002600780b */ /* 0x000fe20003f4e000 */
[--C-:B------:R-:W-:Y:S01]  /*3720*/  FFMA R32, R32, UR6, -R26.reuse ;  /* 0x0000000620207c23 */ /* 0x100fe2000800081a */
[----:B------:R-:W-:Y:S01]  /*3730*/  @!P3 FMUL R30, R30, 0.5 ;  /* 0x3f0000001e1eb820 */ /* 0x000fe20000400000 */
[----:B------:R-:W-:Y:S02]  /*3740*/  ULDC UR6, c[0x0][0x604] ;  /* 0x0001810000067ab9 */ /* 0x000fe40000000800 */
[----:B------:R-:W-:Y:S01]  /*3750*/  FFMA R33, R33, UR6, -R26 ;  /* 0x0000000621217c23 */ /* 0x000fe2000800081a */
[----:B------:R-:W2:Y:S01]  /*3760*/  MUFU.EX2 R57, R51 ;  /* 0x0000003300397308 */ /* 0x000ea20000000800 */
[----:B---3--:R-:W-:Y:S01]  /*3770*/  @!P6 FMUL R54, R54, R54 ;  /* 0x000000363636e220 */ /* 0x008fe20000400000 */
[----:B------:R-:W-:Y:S01]  /*3780*/  FSETP.GEU.AND P6, PT, R28, -126, PT ;  /* 0xc2fc00001c00780b */ /* 0x000fe20003fce000 */
[----:B------:R-:W-:Y:S01]  /*3790*/  @!P1 FMUL R24, R24, 0.5 ;  /* 0x3f00000018189820 */ /* 0x000fe20000400000 */
[----:B------:R-:W-:-:S02]  /*37a0*/  ULDC UR6, c[0x0][0x604] ;  /* 0x0001810000067ab9 */ /* 0x000fc40000000800 */
[--C-:B------:R-:W-:Y:S01]  /*37b0*/  FFMA R36, R36, UR6, -R26.reuse ;  /* 0x0000000624247c23 */ /* 0x100fe2000800081a */
[----:B------:R-:W-:Y:S01]  /*37c0*/  @!P2 FMUL R38, R38, 0.5 ;  /* 0x3f0000002626a820 */ /* 0x000fe20000400000 */
[----:B------:R-:W3:Y:S01]  /*37d0*/  MUFU.EX2 R56, R30 ;  /* 0x0000001e00387308 */ /* 0x000ee20000000800 */
[----:B-1----:R-:W-:Y:S01]  /*37e0*/  @!P4 FMUL R63, R63, R63 ;  /* 0x0000003f3f3fc220 */ /* 0x002fe20000400000 */
[----:B------:R-:W-:Y:S01]  /*37f0*/  FSETP.GEU.AND P4, PT, R25, -126, PT ;  /* 0xc2fc00001900780b */ /* 0x000fe20003f8e000 */
[----:B------:R-:W-:Y:S02]  /*3800*/  ULDC UR6, c[0x0][0x604] ;  /* 0x0001810000067ab9 */ /* 0x000fe40000000800 */
[--C-:B------:R-:W-:Y:S01]  /*3810*/  FFMA R37, R37, UR6, -R26.reuse ;  /* 0x0000000625257c23 */ /* 0x100fe2000800081a */
[----:B------:R-:W-:Y:S01]  /*3820*/  ULDC UR6, c[0x0][0x604] ;  /* 0x0001810000067ab9 */ /* 0x000fe20000000800 */
[----:B------:R-:W-:Y:S01]  /*3830*/  @!P6 FMUL R28, R28, 0.5 ;  /* 0x3f0000001c1ce820 */ /* 0x000fe20000400000 */
[----:B------:R-:W1:Y:S01]  /*3840*/  MUFU.EX2 R65, R38 ;  /* 0x0000002600417308 */ /* 0x000e620000000800 */
[----:B--2---:R-:W-:Y:S01]  /*3850*/  @!P5 FMUL R57, R57, R57 ;  /* 0x000000393939d220 */ /* 0x004fe20000400000 */
[----:B------:R-:W-:Y:S01]  /*3860*/  FSETP.GEU.AND P5, PT, R29, -126, PT ;  /* 0xc2fc00001d00780b */ /* 0x000fe20003fae000 */
[----:B------:R-:W-:Y:S01]  /*3870*/  FFMA R40, R40, UR6, -R26 ;  /* 0x0000000628287c23 */ /* 0x000fe2000800081a */
[----:B------:R-:W-:-:S02]  /*3880*/  ULDC UR6, c[0x0][0x604] ;  /* 0x0001810000067ab9 */ /* 0x000fc40000000800 */
[--C-:B------:R-:W-:Y:S01]  /*3890*/  FFMA R44, R44, UR6, -R26.reuse ;  /* 0x000000062c2c7c23 */ /* 0x100fe2000800081a */
[----:B------:R-:W-:Y:S01]  /*38a0*/  @!P4 FMUL R25, R25, 0.5 ;  /* 0x3f0000001919c820 */ /* 0x000fe20000400000 */
[----:B------:R-:W2:Y:S01]  /*38b0*/  MUFU.EX2 R24, R24 ;  /* 0x0000001800187308 */ /* 0x000ea20000000800 */
[----:B---3--:R-:W-:Y:S01]  /*38c0*/  @!P3 FMUL R56, R56, R56 ;  /* 0x000000383838b220 */ /* 0x008fe20000400000 */
[----:B------:R-:W-:Y:S01]  /*38d0*/  FSETP.GEU.AND P3, PT, R32, -126, PT ;  /* 0xc2fc00002000780b */ /* 0x000fe20003f6e000 */
[----:B------:R-:W-:Y:S02]  /*38e0*/  ULDC UR6, c[0x0][0x604] ;  /* 0x0001810000067ab9 */ /* 0x000fe40000000800 */
[--C-:B------:R-:W-:Y:S01]  /*38f0*/  FFMA R27, R45, UR6, -R26.reuse ;  /* 0x000000062d1b7c23 */ /* 0x100fe2000800081a */
[----:B------:R-:W-:Y:S01]  /*3900*/  ULDC UR6, c[0x0][0x604] ;  /* 0x0001810000067ab9 */ /* 0x000fe20000000800 */
[----:B------:R-:W-:Y:S01]  /*3910*/  @!P5 FMUL R29, R29, 0.5 ;  /* 0x3f0000001d1dd820 */ /* 0x000fe20000400000 */
[----:B------:R3:W4:Y:S01]  /*3920*/  MUFU.EX2 R43, R25 ;  /* 0x00000019002b7308 */ /* 0x0007220000000800 */
[----:B-1----:R-:W-:Y:S01]  /*3930*/  @!P2 FMUL R65, R65, R65 ;  /* 0x000000414141a220 */ /* 0x002fe20000400000 */
[----:B------:R-:W-:Y:S01]  /*3940*/  FSETP.GEU.AND P2, PT, R33, -126, PT ;  /* 0xc2fc00002100780b */ /* 0x000fe20003f4e000 */
[----:B------:R-:W-:Y:S01]  /*3950*/  FFMA R48, R48, UR6, -R26 ;  /* 0x0000000630307c23 */ /* 0x000fe2000800081a */
[----:B------:R-:W-:Y:S01]  /*3960*/  ULDC UR6, c[0x0][0x604] ;  /* 0x0001810000067ab9 */ /* 0x000fe20000000800 */
[----:B------:R-:W-:Y:S01]  /*3970*/  FADD R64, R39, R56 ;  /* 0x0000003827407221 */ /* 0x000fe20000000000 */
[----:B------:R-:W-:Y:S01]  /*3980*/  FADD R66, R42, R65 ;  /* 0x000000412a427221 */ /* 0x000fe20000000000 */
[----:B------:R-:W-:Y:S01]  /*3990*/  @!P3 FMUL R32, R32, 0.5 ;  /* 0x3f0000002020b820 */ /* 0x000fe20000400000 */
[----:B------:R-:W1:Y:S01]  /*39a0*/  MUFU.EX2 R28, R28 ;  /* 0x0000001c001c7308 */ /* 0x000e620000000800 */
[----:B---3--:R-:W-:Y:S01]  /*39b0*/  FFMA R25, R41, UR7, -R26 ;  /* 0x0000000729197c23 */ /* 0x008fe2000800081a */
[----:B--2---:R-:W-:Y:S01]  /*39c0*/  @!P1 FMUL R24, R24, R24 ;  /* 0x0000001818189220 */ /* 0x004fe20000400000 */
[----:B------:R-:W-:Y:S01]  /*39d0*/  FSETP.GEU.AND P1, PT, R36, -126, PT ;  /* 0xc2fc00002400780b */ /* 0x000fe20003f2e000 */
[----:B------:R-:W-:-:S02]  /*39e0*/  ULDC UR7, c[0x0][0x604] ;  /* 0x0001810000077ab9 */ /* 0x000fc40000000800 */
[----:B------:R-:W-:Y:S01]  /*39f0*/  FFMA R52, R52, UR7, -R26 ;  /* 0x0000000734347c23 */ /* 0x000fe2000800081a */
[----:B------:R-:W-:Y:S01]  /*3a00*/  @!P2 FMUL R33, R33, 0.5 ;  /* 0x3f0000002121a820 */ /* 0x000fe20000400000 */
[----:B------:R2:W3:Y:S01]  /*3a10*/  MUFU.EX2 R47, R29 ;  /* 0x0000001d002f7308 */ /* 0x0004e20000000800 */
[----:B----4-:R-:W-:Y:S01]  /*3a20*/  @!P4 FMUL R43, R43, R43 ;  /* 0x0000002b2b2bc220 */ /* 0x010fe20000400000 */
[----:B------:R-:W-:-:S06]  /*3a30*/  FSETP.GEU.AND P4, PT, R37, -126, PT ;  /* 0xc2fc00002500780b */ /* 0x000fcc0003f8e000 */
[----:B------:R-:W-:Y:S01]  /*3a40*/  @!P1 FMUL R36, R36, 0.5 ;  /* 0x3f00000024249820 */ /* 0x000fe20000400000 */
[----:B-1----:R-:W-:Y:S01]  /*3a50*/  @!P6 FMUL R28, R28, R28 ;  /* 0x0000001c1c1ce220 */ /* 0x002fe20000400000 */
[C---:B------:R-:W-:Y:S01]  /*3a60*/  FSETP.GEU.AND P6, PT, R40.reuse, -126, PT ;  /* 0xc2fc00002800780b */ /* 0x040fe20003fce000 */
[----:B------:R-:W1:Y:S01]  /*3a70*/  MUFU.EX2 R32, R32 ;  /* 0x0000002000207308 */ /* 0x000e620000000800 */
[--C-:B--2---:R-:W-:Y:S01]  /*3a80*/  FFMA R29, R49, UR6, -R26.reuse ;  /* 0x00000006311d7c23 */ /* 0x104fe2000800081a */
[----:B------:R-:W-:Y:S02]  /*3a90*/  ULDC UR6, c[0x0][0x604] ;  /* 0x0001810000067ab9 */ /* 0x000fe40000000800 */
[----:B------:R-:W-:Y:S01]  /*3aa0*/  @!P4 FMUL R37, R37, 0.5 ;  /* 0x3f0000002525c820 */ /* 0x000fe20000400000 */
[----:B------:R-:W-:Y:S01]  /*3ab0*/  FFMA R26, R53, UR6, -R26 ;  /* 0x00000006351a7c23 */ /* 0x000fe2000800081a */
[----:B---3--:R-:W-:Y:S01]  /*3ac0*/  @!P5 FMUL R47, R47, R47 ;  /* 0x0000002f2f2fd220 */ /* 0x008fe20000400000 */
[----:B------:R-:W-:Y:S01]  /*3ad0*/  FSETP.GEU.AND P5, PT, R25, -126, PT ;  /* 0xc2fc00001900780b */ /* 0x000fe20003fae000 */
[----:B------:R2:W3:Y:S04]  /*3ae0*/  MUFU.EX2 R51, R33 ;  /* 0x0000002100337308 */ /* 0x0004e80000000800 */
[----:B------:R-:W-:-:S04]  /*3af0*/  @!P6 FMUL R40, R40, 0.5 ;  /* 0x3f0000002828e820 */ /* 0x000fc80000400000 */
[----:B------:R-:W4:Y:S01]  /*3b00*/  MUFU.EX2 R30, R36 ;  /* 0x00000024001e7308 */ /* 0x000f220000000800 */
[----:B-1----:R-:W-:Y:S01]  /*3b10*/  @!P3 FMUL R32, R32, R32 ;  /* 0x000000202020b220 */ /* 0x002fe20000400000 */
[----:B------:R-:W-:Y:S01]  /*3b20*/  FSETP.GEU.AND P3, PT, R44, -126, PT ;  /* 0xc2fc00002c00780b */ /* 0x000fe20003f6e000 */
[----:B--2---:R-:W-:Y:S01]  /*3b30*/  FADD R33, R59, R50 ;  /* 0x000000323b217221 */ /* 0x004fe20000000000 */
[----:B------:R-:W-:-:S03]  /*3b40*/  @!P5 FMUL R25, R25, 0.5 ;  /* 0x3f0000001919d820 */ /* 0x000fc60000400000 */
[----:B------:R-:W-:Y:S01]  /*3b50*/  FADD R68, R33, R64 ;  /* 0x0000004021447221 */ /* 0x000fe20000000000 */
[----:B------:R-:W1:Y:S01]  /*3b60*/  MUFU.EX2 R41, R37 ;  /* 0x0000002500297308 */ /* 0x000e620000000800 */
[----:B---3--:R-:W-:Y:S01]  /*3b70*/  @!P2 FMUL R51, R51, R51 ;  /* 0x000000333333a220 */ /* 0x008fe20000400000 */
[----:B------:R-:W-:-:S05]  /*3b80*/  FSETP.GEU.AND P2, PT, R27, -126, PT ;  /* 0xc2fc00001b00780b */ /* 0x000fca0003f4e000 */
[----:B------:R-:W-:Y:S01]  /*3b90*/  @!P3 FMUL R44, R44, 0.5 ;  /* 0x3f0000002c2cb820 */ /* 0x000fe20000400000 */
[----:B------:R-:W2:Y:S01]  /*3ba0*/  MUFU.EX2 R45, R40 ;  /* 0x00000028002d7308 */ /* 0x000ea20000000800 */
[----:B----4-:R-:W-:Y:S01]  /*3bb0*/  @!P1 FMUL R30, R30, R30 ;  /* 0x0000001e1e1e9220 */ /* 0x010fe20000400000 */
[----:B------:R-:W-:-:S05]  /*3bc0*/  FSETP.GEU.AND P1, PT, R48, -126, PT ;  /* 0xc2fc00003000780b */ /* 0x000fca0003f2e000 */
[----:B------:R-:W-:Y:S01]  /*3bd0*/  @!P2 FMUL R27, R27, 0.5 ;  /* 0x3f0000001b1ba820 */ /* 0x000fe20000400000 */
[----:B------:R3:W4:Y:S01]  /*3be0*/  MUFU.EX2 R34, R25 ;  /* 0x0000001900227308 */ /* 0x0007220000000800 */
[----:B-1----:R-:W-:Y:S01]  /*3bf0*/  @!P4 FMUL R41, R41, R41 ;  /* 0x000000292929c220 */ /* 0x002fe20000400000 */
[----:B------:R-:W-:-:S05]  /*3c00*/  FSETP.GEU.AND P4, PT, R29, -126, PT ;  /* 0xc2fc00001d00780b */ /* 0x000fca0003f8e000 */
[----:B------:R-:W-:Y:S01]  /*3c10*/  @!P1 FMUL R48, R48, 0.5 ;  /* 0x3f00000030309820 */ /* 0x000fe20000400000 */
[----:B------:R1:W5:Y:S01]  /*3c20*/  MUFU.EX2 R55, R44 ;  /* 0x0000002c00377308 */ /* 0x0003620000000800 */
[----:B--2---:R-:W-:Y:S01]  /*3c30*/  @!P6 FMUL R45, R45, R45 ;  /* 0x0000002d2d2de220 */ /* 0x004fe20000400000 */
[----:B------:R-:W-:Y:S01]  /*3c40*/  FSETP.GEU.AND P6, PT, R52, -126, PT ;  /* 0xc2fc00003400780b */ /* 0x000fe20003fce000 */
[----:B---3--:R-:W-:-:S04]  /*3c50*/  FADD R25, R58, R61 ;  /* 0x0000003d3a197221 */ /* 0x008fc80000000000 */
[----:B------:R-:W-:Y:S01]  /*3c60*/  @!P4 FMUL R29, R29, 0.5 ;  /* 0x3f0000001d1dc820 */ /* 0x000fe20000400000 */
[----:B------:R2:W3:Y:S01]  /*3c70*/  MUFU.EX2 R36, R27 ;  /* 0x0000001b00247308 */ /* 0x0004e20000000800 */
[----:B----4-:R-:W-:Y:S01]  /*3c80*/  @!P5 FMUL R34, R34, R34 ;  /* 0x000000222222d220 */ /* 0x010fe20000400000 */
[----:B------:R-:W-:Y:S01]  /*3c90*/  FSETP.GEU.AND P5, PT, R26, -126, PT ;  /* 0xc2fc00001a00780b */ /* 0x000fe20003fae000 */
[----:B-1----:R-:W-:-:S04]  /*3ca0*/  FADD R44, R35, R54 ;  /* 0x00000036232c7221 */ /* 0x002fc80000000000 */
[----:B------:R-:W-:Y:S01]  /*3cb0*/  @!P6 FMUL R52, R52, 0.5 ;  /* 0x3f0000003434e820 */ /* 0x000fe20000400000 */
[----:B------:R1:W4:Y:S01]  /*3cc0*/  MUFU.EX2 R49, R48 ;  /* 0x0000003000317308 */ /* 0x0003220000000800 */
[----:B--2---:R-:W-:Y:S01]  /*3cd0*/  FADD R27, R31, R46 ;  /* 0x0000002e1f1b7221 */ /* 0x004fe20000000000 */
[----:B-----5:R-:W-:Y:S01]  /*3ce0*/  @!P3 FMUL R55, R55, R55 ;  /* 0x000000373737b220 */ /* 0x020fe20000400000 */
[----:B------:R-:W-:Y:S01]  /*3cf0*/  FADD R37, R25, R44 ;  /* 0x0000002c19257221 */ /* 0x000fe20000000000 */
[----:B------:R-:W-:Y:S01]  /*3d00*/  FADD R25, R24, R45 ;  /* 0x0000002d18197221 */ /* 0x000fe20000000000 */
[----:B------:R-:W-:Y:S02]  /*3d10*/  F2FP.F16.F32.PACK_AB R24, R43, R24 ;  /* 0x000000182b18723e */ /* 0x000fe400000000ff */
[----:B------:R-:W-:Y:S01]  /*3d20*/  @!P5 FMUL R26, R26, 0.5 ;  /* 0x3f0000001a1ad820 */ /* 0x000fe20000400000 */
[----:B------:R2:W5:Y:S01]  /*3d30*/  MUFU.EX2 R38, R29 ;  /* 0x0000001d00267308 */ /* 0x0005620000000800 */
[----:B-1----:R-:W-:Y:S01]  /*3d40*/  FADD R48, R62, R57 ;  /* 0x000000393e307221 */ /* 0x002fe20000000000 */
[----:B---3--:R-:W-:Y:S01]  /*3d50*/  @!P2 FMUL R36, R36, R36 ;  /* 0x000000242424a220 */ /* 0x008fe20000400000 */
[----:B------:R-:W-:-:S02]  /*3d60*/  FADD R37, R37, R68 ;  /* 0x0000004425257221 */ /* 0x000fc40000000000 */
[----:B------:R-:W-:Y:S01]  /*3d70*/  FADD R64, R27, R48 ;  /* 0x000000301b407221 */ /* 0x000fe20000000000 */
[----:B------:R-:W-:Y:S02]  /*3d80*/  FADD R27, R28, R55 ;  /* 0x000000371c1b7221 */ /* 0x000fe40000000000 */
[----:B------:R-:W1:Y:S01]  /*3d90*/  MUFU.EX2 R53, R52 ;  /* 0x0000003400357308 */ /* 0x000e620000000800 */
[----:B--2---:R-:W-:Y:S01]  /*3da0*/  FADD R29, R60, R63 ;  /* 0x0000003f3c1d7221 */ /* 0x004fe20000000000 */
[----:B----4-:R-:W-:-:S03]  /*3db0*/  @!P1 FMUL R49, R49, R49 ;  /* 0x0000003131319220 */ /* 0x010fc60000400000 */
[----:B------:R-:W-:Y:S01]  /*3dc0*/  FADD R67, R29, R66 ;  /* 0x000000421d437221 */ /* 0x000fe20000000000 */
[----:B------:R-:W-:Y:S01]  /*3dd0*/  FADD R29, R47, R36 ;  /* 0x000000242f1d7221 */ /* 0x000fe20000000000 */
[----:B------:R-:W-:Y:S01]  /*3de0*/  FADD R44, R32, R49 ;  /* 0x00000031202c7221 */ /* 0x000fe20000000000 */
[----:B------:R2:W3:Y:S01]  /*3df0*/  MUFU.EX2 R40, R26 ;  /* 0x0000001a00287308 */ /* 0x0004e20000000800 */
[----:B-----5:R-:W-:Y:S01]  /*3e00*/  @!P4 FMUL R38, R38, R38 ;  /* 0x000000262626c220 */ /* 0x020fe20000400000 */
[----:B------:R-:W-:Y:S01]  /*3e10*/  FADD R64, R64, R67 ;  /* 0x0000004340407221 */ /* 0x000fe20000000000 */
[----:B------:R-:W-:Y:S02]  /*3e20*/  FADD R25, R25, R44 ;  /* 0x0000002c19197221 */ /* 0x000fe40000000000 */
[----:B------:R-:W-:Y:S01]  /*3e30*/  FADD R33, R51, R38 ;  /* 0x0000002633217221 */ /* 0x000fe20000000000 */
[----:B------:R-:W-:Y:S01]  /*3e40*/  FADD R179, R37, R64 ;  /* 0x0000004025b37221 */ /* 0x000fe20000000000 */
[----:B------:R-:W-:Y:S01]  /*3e50*/  F2FP.F16.F32.PACK_AB R37, R57, R54 ;  /* 0x000000363925723e */ /* 0x000fe200000000ff */
[----:B-1----:R-:W-:Y:S01]  /*3e60*/  @!P6 FMUL R53, R53, R53 ;  /* 0x000000353535e220 */ /* 0x002fe20000400000 */
[----:B--2---:R-:W-:-:S03]  /*3e70*/  FADD R26, R43, R34 ;  /* 0x000000222b1a7221 */ /* 0x004fc60000000000 */
[----:B------:R-:W-:Y:S01]  /*3e80*/  FADD R48, R30, R53 ;  /* 0x000000351e307221 */ /* 0x000fe20000000000 */
[----:B------:R-:W-:Y:S01]  /*3e90*/  FADD R26, R26, R33 ;  /* 0x000000211a1a7221 */ /* 0x000fe20000000000 */
[----:B------:R-:W-:Y:S01]  /*3ea0*/  F2FP.F16.F32.PACK_AB R30, R41, R30 ;  /* 0x0000001e291e723e */ /* 0x000fe200000000ff */
[----:B---3--:R-:W-:Y:S01]  /*3eb0*/  @!P5 FMUL R40, R40, R40 ;  /* 0x000000282828d220 */ /* 0x008fe20000400000 */
[----:B------:R-:W-:Y:S01]  /*3ec0*/  FADD R48, R27, R48 ;  /* 0x000000301b307221 */ /* 0x000fe20000000000 */
[----:B------:R-:W-:Y:S02]  /*3ed0*/  F2FP.F16.F32.PACK_AB R27, R60, R59 ;  /* 0x0000003b3c1b723e */ /* 0x000fe400000000ff */
[----:B------:R-:W-:Y:S01]  /*3ee0*/  FADD R52, R41, R40 ;  /* 0x0000002829347221 */ /* 0x000fe20000000000 */
[----:B------:R-:W-:Y:S01]  /*3ef0*/  FADD R48, R25, R48 ;  /* 0x0000003019307221 */ /* 0x000fe20000000000 */
[----:B------:R-:W-:Y:S02]  /*3f00*/  F2FP.F16.F32.PACK_AB R25, R31, R58 ;  /* 0x0000003a1f19723e */ /* 0x000fe400000000ff */
[----:B------:R-:W-:Y:S01]  /*3f10*/  FADD R29, R29, R52 ;  /* 0x000000341d1d7221 */ /* 0x000fe20000000000 */
[----:B------:R-:W-:-:S02]  /*3f20*/  F2FP.F16.F32.PACK_AB R31, R42, R39 ;  /* 0x000000272a1f723e */ /* 0x000fc400000000ff */
[----:B------:R-:W-:Y:S01]  /*3f30*/  F2FP.F16.F32.PACK_AB R33, R46, R61 ;  /* 0x0000003d2e21723e */ /* 0x000fe200000000ff */
[----:B------:R-:W-:Y:S01]  /*3f40*/  FADD R29, R26, R29 ;  /* 0x0000001d1a1d7221 */ /* 0x000fe20000000000 */
[----:B------:R-:W-:Y:S02]  /*3f50*/  F2FP.F16.F32.PACK_AB R26, R47, R28 ;  /* 0x0000001c2f1a723e */ /* 0x000fe400000000ff */
[----:B------:R-:W-:Y:S01]  /*3f60*/  F2FP.F16.F32.PACK_AB R28, R51, R32 ;  /* 0x00000020331c723e */ /* 0x000fe200000000ff */
[----:B------:R-:W-:Y:S01]  /*3f70*/  FADD R180, R48, R29 ;  /* 0x0000001d30b47221 */ /* 0x000fe20000000000 */
[----:B------:R-:W-:Y:S02]  /*3f80*/  F2FP.F16.F32.PACK_AB R32, R34, R45 ;  /* 0x0000002d2220723e */ /* 0x000fe400000000ff */
[----:B------:R-:W-:Y:S02]  /*3f90*/  F2FP.F16.F32.PACK_AB R34, R36, R55 ;  /* 0x000000372422723e */ /* 0x000fe400000000ff */
[----:B------:R-:W-:-:S02]  /*3fa0*/  F2FP.F16.F32.PACK_AB R29, R62, R35 ;  /* 0x000000233e1d723e */ /* 0x000fc400000000ff */
[----:B------:R-:W-:Y:S02]  /*3fb0*/  F2FP.F16.F32.PACK_AB R36, R38, R49 ;  /* 0x000000312624723e */ /* 0x000fe400000000ff */
[----:B------:R-:W-:Y:S02]  /*3fc0*/  F2FP.F16.F32.PACK_AB R35, R63, R50 ;  /* 0x000000323f23723e */ /* 0x000fe400000000ff */
[----:B------:R-:W-:Y:S02]  /*3fd0*/  F2FP.F16.F32.PACK_AB R39, R65, R56 ;  /* 0x000000384127723e */ /* 0x000fe400000000ff */
[----:B------:R-:W-:Y:S02]  /*3fe0*/  F2FP.F16.F32.PACK_AB R38, R40, R53 ;  /* 0x000000352826723e */ /* 0x000fe400000000ff */
[----:B------:R-:W-:-:S07]  /*3ff0*/  SHF.L.U32 R41, RZ, 0x1f, RZ ;  /* 0x0000001fff297819 */ /* 0x000fce00000006ff */
.L_x_23:
[----:B-1----:R1:W2:Y:S02]  /*4000*/  SYNCS.PHASECHK.TRANS64.TRYWAIT P1, [R16+URZ+0x23008], R41 ;  /* 0x02300829100075a7 */ /* 0x0022a4000802017f */
[----:B--2---:R-:W-:Y:S05]  /*4010*/  @!P1 NANOSLEEP.SYNCS 0x989680 ;  /* 0x009896800000995d */ /* 0x004fea0003900000 */
[----:B------:R-:W2:Y:S02]  /*4020*/  @!P1 SYNCS.PHASECHK.TRANS64 P1, [R16+URZ+0x23008], R41 ;  /* 0x02300829100095a7 */ /* 0x000ea4000802007f */
[----:B--2---:R-:W-:Y:S05]  /*4030*/  @!P1 BRA `(.L_x_23) ;  /* 0xfffffffc00f09947 */ /* 0x004fea000383ffff */
[----:B------:R-:W-:Y:S01]  /*4040*/  UIADD3 UR6, UR15, 0x700, URZ ;  /* 0x000007000f067890 */ /* 0x000fe2000fffe03f */
[----:B------:R-:W-:Y:S01]  /*4050*/  WARPGROUP.ARRIVE ;  /* 0x00000000000079c5 */ /* 0x000fe20000000000 */
[----:B------:R-:W-:Y:S01]  /*4060*/  UMOV UR7, 0x80000020 ;  /* 0x8000002000077882 */ /* 0x000fe20000000000 */
[----:B------:R-:W-:Y:S01]  /*4070*/  UIADD3 UR8, UR15, 0x800, URZ ;  /* 0x000008000f087890 */ /* 0x000fe2000fffe03f */
[----:B------:R-:W-:Y:S01]  /*4080*/  ISETP.GE.AND P1, PT, R185, 0x3, PT ;  /* 0x00000003b900780c */ /* 0x000fe20003f26270 */
[----:B------:R-:W-:Y:S01]  /*4090*/  UMOV UR19, 0x80000020 ;  /* 0x8000002000137882 */ /* 0x000fe20000000000 */
[----:B------:R-:W-:Y:S01]  /*40a0*/  UIADD3 UR10, UR15, 0x900, URZ ;  /* 0x000009000f0a7890 */ /* 0x000fe2000fffe03f */
[----:B------:R-:W-:Y:S01]  /*40b0*/  IADD3 R183, R16, 0x23020, RZ ;  /* 0x0002302010b77810 */ /* 0x000fe20007ffe0ff */
[----:B------:R-:W-:Y:S01]  /*40c0*/  UMOV UR11, 0x80000020 ;  /* 0x80000020000b7882 */ /* 0x000fe20000000000 */
[----:B------:R-:W-:Y:S01]  /*40d0*/  HGMMA.64x32x16.F32 R152, R24, gdesc[UR4].tnspB, RZ, !UPT, gsb0 ;  /* 0x4060000418987df0 */ /* 0x000fe2000c0008ff */
[----:B------:R-:W-:Y:S01]  /*40e0*/  UMOV UR18, UR8 ;  /* 0x0000000800127c82 */ /* 0x000fe20008000000 */
[----:B------:R-:W-:Y:S01]  /*40f0*/  UIADD3 UR12, UR15, 0xa00, URZ ;  /* 0x00000a000f0c7890 */ /* 0x000fe2000fffe03f */
[----:B------:R-:W-:Y:S01]  /*4100*/  IADD3 R181, R181, 0x40, RZ ;  /* 0x00000040b5b57810 */ /* 0x000fe20007ffe0ff */
[----:B------:R-:W-:Y:S01]  /*4110*/  UIADD3 UR6, UR15, 0xb00, URZ ;  /* 0x00000b000f067890 */ /* 0x000fe2000fffe03f */
[----:B------:R-:W-:Y:S01]  /*4120*/  VIADD R185, R185, 0xffffffff ;  /* 0xffffffffb9b97836 */ /* 0x000fe20000000000 */
[----:B------:R-:W-:Y:S01]  /*4130*/  UMOV UR7, 0x80000020 ;  /* 0x8000002000077882 */ /* 0x000fe20000000000 */
[----:B------:R-:W-:Y:S01]  /*4140*/  UIADD3 UR8, UR15, 0xc00, URZ ;  /* 0x00000c000f087890 */ /* 0x000fe2000fffe03f */
[----:B------:R-:W-:-:S02]  /*4150*/  WARPGROUP.DEPBAR.LE gsb0, 0x0 ;  /* 0x00008000000079c5 */ /* 0x000fc40000010000 */
[----:B------:R-:W-:-:S06]  /*4160*/  WARPGROUP.ARRIVE ;  /* 0x00000000000079c5 */ /* 0x000fcc0000000000 */
[----:B------:R-:W-:Y:S01]  /*4170*/  HGMMA.64x32x16.F32 R136, R24, gdesc[UR16].tnspB, RZ, !UPT, gsb0 ;  /* 0x4060001018887df0 */ /* 0x000fe2000c0008ff */
[----:B------:R-:W-:Y:S01]  /*4180*/  UMOV UR18, UR12 ;  /* 0x0000000c00127c82 */ /* 0x000fe20008000000 */
[----:B------:R-:W-:Y:S01]  /*4190*/  UMOV UR19, 0x80000020 ;  /* 0x8000002000137882 */ /* 0x000fe20000000000 */
[----:B------:R-:W-:Y:S01]  /*41a0*/  UIADD3 UR12, UR15, 0xa40, URZ ;  /* 0x00000a400f0c7890 */ /* 0x000fe2000fffe03f */
[----:B------:R-:W-:Y:S02]  /*41b0*/  WARPGROUP.DEPBAR.LE gsb0, 0x0 ;  /* 0x00008000000079c5 */ /* 0x000fe40000010000 */
[----:B------:R-:W-:-:S06]  /*41c0*/  WARPGROUP.ARRIVE ;  /* 0x00000000000079c5 */ /* 0x000fcc0000000000 */
[----:B------:R-:W-:Y:S01]  /*41d0*/  HGMMA.64x32x16.F32 R120, R24, gdesc[UR8].tnspB, RZ, !UPT, gsb0 ;  /* 0x4060000818787df0 */ /* 0x000fe2000c0008ff */
[----:B------:R-:W-:Y:S01]  /*41e0*/  UIADD3 UR10, UR15, 0xd00, URZ ;  /* 0x00000d000f0a7890 */ /* 0x000fe2000fffe03f */
[----:B------:R-:W-:Y:S01]  /*41f0*/  UMOV UR11, 0x80000020 ;  /* 0x80000020000b7882 */ /* 0x000fe20000000000 */
[----:B------:R-:W-:Y:S02]  /*4200*/  WARPGROUP.DEPBAR.LE gsb0, 0x0 ;  /* 0x00008000000079c5 */ /* 0x000fe40000010000 */
[----:B------:R-:W-:-:S06]  /*4210*/  WARPGROUP.ARRIVE ;  /* 0x00000000000079c5 */ /* 0x000fcc0000000000 */
[----:B------:R-:W-:Y:S01]  /*4220*/  HGMMA.64x32x16.F32 R104, R24, gdesc[UR16].tnspB, RZ, !UPT, gsb0 ;  /* 0x4060001018687df0 */ /* 0x000fe2000c0008ff */
[----:B------:R-:W-:Y:S02]  /*4230*/  UMOV UR19, 0x80000020 ;  /* 0x8000002000137882 */ /* 0x000fe40000000000 */
[----:B------:R-:W-:Y:S02]  /*4240*/  WARPGROUP.DEPBAR.LE gsb0, 0x0 ;  /* 0x00008000000079c5 */ /* 0x000fe40000010000 */
[----:B------:R-:W-:-:S06]  /*4250*/  WARPGROUP.ARRIVE ;  /* 0x00000000000079c5 */ /* 0x000fcc0000000000 */
[----:B------:R-:W-:Y:S01]  /*4260*/  HGMMA.64x32x16.F32 R88, R24, gdesc[UR4].tnspB, RZ, !UPT, gsb0 ;  /* 0x4060000418587df0 */ /* 0x000fe2000c0008ff */
[----:B------:R-:W-:Y:S01]  /*4270*/  UMOV UR6, UR8 ;  /* 0x0000000800067c82 */ /* 0x000fe20008000000 */
[----:B------:R-:W-:Y:S01]  /*4280*/  UMOV UR7, 0x80000020 ;  /* 0x8000002000077882 */ /* 0x000fe20000000000 */
[----:B------:R-:W-:-:S07]  /*4290*/  UIADD3 UR8, UR15, 0x840, URZ ;  /* 0x000008400f087890 */ /* 0x000fce000fffe03f */
[----:B------:R-:W-:Y:S01]  /*42a0*/  UMOV UR18, UR8 ;  /* 0x0000000800127c82 */ /* 0x000fe20008000000 */
        /* <DEDUP_REMOVED lines=9> */
[----:B------:R-:W-:Y:S01]  /*4340*/  UIADD3 UR10, UR15, 0x940, URZ ;  /* 0x000009400f0a7890 */ /* 0x000fe2000fffe03f */
[----:B------:R-:W-:Y:S01]  /*4350*/  UMOV UR11, 0x80000020 ;  /* 0x80000020000b7882 */ /* 0x000fe20000000000 */
[----:B------:R-:W-:Y:S02]  /*4360*/  WARPGROUP.DEPBAR.LE gsb0, 0x0 ;  /* 0x00008000000079c5 */ /* 0x000fe40000010000 */
[----:B------:R-:W-:Y:S01]  /*4370*/  WARPGROUP.ARRIVE ;  /* 0x00000000000079c5 */ /* 0x000fe20000000000 */
[----:B------:R-:W-:-:S05]  /*4380*/  PRMT R24, RZ, 0x654, R183 ;  /* 0x00000654ff187816 */ /* 0x000fca00000000b7 */
[----:B------:R-:W-:Y:S01]  /*4390*/  HGMMA.64x32x16.F32 R152, R28, gdesc[UR4].tnspB, R152, gsb0 ;  /* 0x406000041c987df0 */ /* 0x000fe20008000898 */
[----:B------:R-:W-:Y:S01]  /*43a0*/  UIADD3 UR6, UR15, 0xb40, URZ ;  /* 0x00000b400f067890 */ /* 0x000fe2000fffe03f */
[----:B------:R-:W-:Y:S01]  /*43b0*/  UMOV UR7, 0x80000020 ;  /* 0x8000002000077882 */ /* 0x000fe20000000000 */
[----:B------:R-:W-:Y:S02]  /*43c0*/  WARPGROUP.DEPBAR.LE gsb0, 0x0 ;  /* 0x00008000000079c5 */ /* 0x000fe40000010000 */
[----:B------:R-:W-:-:S06]  /*43d0*/  WARPGROUP.ARRIVE ;  /* 0x00000000000079c5 */ /* 0x000fcc0000000000 */
[----:B------:R-:W-:Y:S01]  /*43e0*/  HGMMA.64x32x16.F32 R136, R28, gdesc[UR16].tnspB, R136, gsb0 ;  /* 0x406000101c887df0 */ /* 0x000fe20008000888 */
[----:B------:R-:W-:Y:S01]  /*43f0*/  UMOV UR18, UR12 ;  /* 0x0000000c00127c82 */ /* 0x000fe20008000000 */
[----:B------:R-:W-:Y:S01]  /*4400*/  UMOV UR19, 0x80000020 ;  /* 0x8000002000137882 */ /* 0x000fe20000000000 */
[----:B------:R-:W-:Y:S01]  /*4410*/  UIADD3 UR12, UR15, 0xa80, URZ ;  /* 0x00000a800f0c7890 */ /* 0x000fe2000fffe03f */
[----:B------:R-:W-:Y:S02]  /*4420*/  WARPGROUP.DEPBAR.LE gsb0, 0x0 ;  /* 0x00008000000079c5 */ /* 0x000fe40000010000 */
[----:B------:R-:W-:-:S06]  /*4430*/  WARPGROUP.ARRIVE ;  /* 0x00000000000079c5 */ /* 0x000fcc0000000000 */
[----:B------:R-:W-:Y:S01]  /*4440*/  HGMMA.64x32x16.F32 R120, R28, gdesc[UR8].tnspB, R120, gsb0 ;  /* 0x406000081c787df0 */ /* 0x000fe20008000878 */
[----:B------:R-:W-:Y:S01]  /*4450*/  UIADD3 UR10, UR15, 0xd40, URZ ;  /* 0x00000d400f0a7890 */ /* 0x000fe2000fffe03f */
[----:B------:R-:W-:Y:S01]  /*4460*/  UMOV UR11, 0x80000020 ;  /* 0x80000020000b7882 */ /* 0x000fe20000000000 */
[----:B------:R-:W-:Y:S02]  /*4470*/  WARPGROUP.DEPBAR.LE gsb0, 0x0 ;  /* 0x00008000000079c5 */ /* 0x000fe40000010000 */
[----:B------:R-:W-:-:S06]  /*4480*/  WARPGROUP.ARRIVE ;  /* 0x00000000000079c5 */ /* 0x000fcc0000000000 */
[----:B------:R-:W-:Y:S01]  /*4490*/  HGMMA.64x32x16.F32 R104, R28, gdesc[UR16].tnspB, R104, gsb0 ;  /* 0x406000101c687df0 */ /* 0x000fe20008000868 */
[----:B------:R-:W-:Y:S02]  /*44a0*/  UMOV UR19, 0x80000020 ;  /* 0x8000002000137882 */ /* 0x000fe40000000000 */
[----:B------:R-:W-:Y:S02]  /*44b0*/  WARPGROUP.DEPBAR.LE gsb0, 0x0 ;  /* 0x00008000000079c5 */ /* 0x000fe40000010000 */
[----:B------:R-:W-:-:S06]  /*44c0*/  WARPGROUP.ARRIVE ;  /* 0x00000000000079c5 */ /* 0x000fcc0000000000 */
[----:B------:R-:W-:Y:S01]  /*44d0*/  HGMMA.64x32x16.F32 R88, R28, gdesc[UR4].tnspB, R88, gsb0 ;  /* 0x406000041c587df0 */ /* 0x000fe20008000858 */
[----:B------:R-:W-:Y:S01]  /*44e0*/  UMOV UR6, UR8 ;  /* 0x0000000800067c82 */ /* 0x000fe20008000000 */
[----:B------:R-:W-:Y:S01]  /*44f0*/  UMOV UR7, 0x80000020 ;  /* 0x8000002000077882 */ /* 0x000fe20000000000 */
[----:B------:R-:W-:-:S07]  /*4500*/  UIADD3 UR8, UR15, 0x880, URZ ;  /* 0x000008800f087890 */ /* 0x000fce000fffe03f */
[----:B------:R-:W-:Y:S01]  /*4510*/  UMOV UR18, UR8 ;  /* 0x0000000800127c82 */ /* 0x000fe20008000000 */
        /* <DEDUP_REMOVED lines=66> */
[----:B------:R-:W-:Y:S03]  /*4940*/  HGMMA.64x32x16.F32 R104, R36, gdesc[UR16].tnspB, R104, gsb0 ;  /* 0x4060001024687df0 */ /* 0x000fe60008000868 */
[----:B------:R-:W-:Y:S02]  /*4950*/  WARPGROUP.DEPBAR.LE gsb0, 0x0 ;  /* 0x00008000000079c5 */ /* 0x000fe40000010000 */
[----:B------:R-:W-:-:S06]  /*4960*/  WARPGROUP.ARRIVE ;  /* 0x00000000000079c5 */ /* 0x000fcc0000000000 */
[----:B------:R-:W-:Y:S01]  /*4970*/  HGMMA.64x32x16.F32 R88, R36, gdesc[UR4].tnspB, R88, gsb0 ;  /* 0x4060000424587df0 */ /* 0x000fe20008000858 */
[----:B------:R-:W-:Y:S01]  /*4980*/  UMOV UR6, UR8 ;  /* 0x0000000800067c82 */ /* 0x000fe20008000000 */
[----:B------:R-:W-:Y:S01]  /*4990*/  UMOV UR7, 0x80000020 ;  /* 0x8000002000077882 */ /* 0x000fe20000000000 */
[----:B------:R-:W-:Y:S02]  /*49a0*/  WARPGROUP.DEPBAR.LE gsb0, 0x0 ;  /* 0x00008000000079c5 */ /* 0x000fe40000010000 */
[----:B------:R-:W-:-:S06]  /*49b0*/  WARPGROUP.ARRIVE ;  /* 0x00000000000079c5 */ /* 0x000fcc0000000000 */
[----:B------:R-:W-:Y:S03]  /*49c0*/  HGMMA.64x32x16.F32 R72, R36, gdesc[UR4].tnspB, R72, gsb0 ;  /* 0x4060000424487df0 */ /* 0x000fe60008000848 */
[----:B------:R-:W-:Y:S02]  /*49d0*/  WARPGROUP.DEPBAR.LE gsb0, 0x0 ;  /* 0x00008000000079c5 */ /* 0x000fe40000010000 */
[----:B------:R-:W-:-:S06]  /*49e0*/  WARPGROUP.ARRIVE ;  /* 0x00000000000079c5 */ /* 0x000fcc0000000000 */
[----:B------:R-:W-:Y:S03]  /*49f0*/  HGMMA.64x32x16.F32 R56, R36, gdesc[UR8].tnspB, R56, gsb0 ;  /* 0x4060000824387df0 */ /* 0x000fe60008000838 */
[----:B------:R-:W-:Y:S02]  /*4a00*/  WARPGROUP.DEPBAR.LE gsb0, 0x0 ;  /* 0x00008000000079c5 */ /* 0x000fe40000010000 */
[----:B------:R2:W-:Y:S01]  /*4a10*/  SYNCS.ARRIVE.TRANS64.RED.A1T0 RZ, [R24+URZ], RZ ;  /* 0x000000ff18ff79a7 */ /* 0x0005e2000810043f */
[----:B------:R-:W-:Y:S05]  /*4a20*/  @!P1 BRA `(.L_x_24) ;  /* 0x0000003400109947 */ /* 0x000fea0003800000 */
[----:B------:R-:W-:Y:S01]  /*4a30*/  MOV R189, R182 ;  /* 0x000000b600bd7202 */ /* 0x000fe20000000f00 */
[----:B------:R-:W-:Y:S01]  /*4a40*/  IMAD.MOV.U32 R187, RZ, RZ, 0x2 ;  /* 0x00000002ffbb7424 */ /* 0x000fe200078e00ff */
[----:B------:R-:W-:Y:S01]  /*4a50*/  MOV R191, R184 ;  /* 0x000000b800bf7202 */ /* 0x000fe20000000f00 */
[----:B------:R-:W-:Y:S01]  /*4a60*/  ULDC.64 UR38, c[0x0][0x198] ;  /* 0x0000660000267ab9 */ /* 0x000fe20000000a00 */
[----:B------:R-:W-:Y:S02]  /*4a70*/  MOV R6, 0x1 ;  /* 0x0000000100067802 */ /* 0x000fe40000000f00 */
[----:B------:R-:W-:-:S07]  /*4a80*/  MOV R3, RZ ;  /* 0x000000ff00037202 */ /* 0x000fce0000000f00 */
.L_x_36:
[C---:B------:R-:W-:Y:S01]  /*4a90*/  ISETP.GT.AND P1, PT, R185.reuse, 0x2, PT ;  /* 0x00000002b900780c */ /* 0x040fe20003f24270 */
[----:B------:R-:W-:Y:S01]  /*4aa0*/  VIADD R185, R185, 0xffffffff ;  /* 0xffffffffb9b97836 */ /* 0x000fe20000000000 */
[----:B------:R-:W-:Y:S02]  /*4ab0*/  LEA R25, R187, R16, 0x3 ;  /* 0x00000010bb197211 */ /* 0x000fe400078e18ff */
[----:B--2---:R-:W-:-:S09]  /*4ac0*/  SHF.L.U32 R24, R3, 0x1f, RZ ;  /* 0x0000001f03187819 */ /* 0x004fd200000006ff */
.L_x_25:
[----:B--2---:R2:W3:Y:S02]  /*4ad0*/  SYNCS.PHASECHK.TRANS64.TRYWAIT P2, [R25+URZ+0x23000], R24 ;  /* 0x02300018190075a7 */ /* 0x0044e4000804017f */
[----:B---3--:R-:W-:Y:S05]  /*4ae0*/  @!P2 NANOSLEEP.SYNCS 0x989680 ;  /* 0x009896800000a95d */ /* 0x008fea0003900000 */
[----:B------:R-:W3:Y:S02]  /*4af0*/  @!P2 SYNCS.PHASECHK.TRANS64 P2, [R25+URZ+0x23000], R24 ;  /* 0x023000181900a5a7 */ /* 0x000ee4000804007f */
[----:B---3--:R-:W-:Y:S05]  /*4b00*/  @!P2 BRA `(.L_x_25) ;  /* 0xfffffffc00f0a947 */ /* 0x008fea000383ffff */
[----:B------:R-:W-:Y:S05]  /*4b10*/  WARPSYNC.ALL ;  /* 0x0000000000007948 */ /* 0x000fea0003800000 */
[----:B------:R-:W-:Y:S01]  /*4b20*/  R2UR UR6, R187 ;  /* 0x00000000bb0672ca */ /* 0x000fe200000e0000 */
[----:B-12---:R-:W-:Y:S01]  /*4b30*/  WARPGROUP.ARRIVE ;  /* 0x00000000000079c5 */ /* 0x006fe20000000000 */
[----:B------:R-:W-:Y:S01]  /*4b40*/  R2UR UR8, R8 ;  /* 0x00000000080872ca */ /* 0x000fe200000e0000 */
[----:B------:R-:W-:Y:S01]  /*4b50*/  UMOV UR11, 0x80000020 ;  /* 0x80000020000b7882 */ /* 0x000fe20000000000 */
        /* <DEDUP_REMOVED lines=9> */
[----:B------:R-:W-:Y:S01]  /*4bf0*/  UIMAD UR6, UR6, 0x700, UR30 ;  /* 0x00000700060678a4 */ /* 0x000fe2000f8e021e */
[----:B------:R-:W-:Y:S01]  /*4c00*/  R2UR UR16, R14 ;  /* 0x000000000e1072ca */ /* 0x000fe200000e0000 */
[----:B------:R-:W-:Y:S01]  /*4c10*/  UMOV UR35, 0x80000020 ;  /* 0x8000002000237882 */ /* 0x000fe20000000000 */
[----:B------:R-:W-:Y:S01]  /*4c20*/  R2UR UR17, R15 ;  /* 0x000000000f1172ca */ /* 0x000fe200000e0000 */
[----:B------:R-:W-:Y:S01]  /*4c30*/  UIADD3 UR7, UR6, 0x2, URZ ;  /* 0x0000000206077890 */ /* 0x000fe2000fffe03f */
[----:B------:R-:W-:Y:S01]  /*4c40*/  R2UR UR48, R20 ;  /* 0x00000000143072ca */ /* 0x000fe200000e0000 */
[----:B------:R-:W-:Y:S01]  /*4c50*/  UIADD3 UR58, UR6, 0x502, URZ ;  /* 0x00000502063a7890 */ /* 0x000fe2000fffe03f */
[----:B------:R-:W-:Y:S01]  /*4c60*/  R2UR UR49, R21 ;  /* 0x00000000153172ca */ /* 0x000fe200000e0000 */
[----:B------:R-:W-:Y:S01]  /*4c70*/  UMOV UR10, UR6 ;  /* 0x00000006000a7c82 */ /* 0x000fe20008000000 */
[----:B------:R-:W-:Y:S01]  /*4c80*/  R2UR UR32, R22 ;  /* 0x00000000162072ca */ /* 0x000fe200000e0000 */
[----:B------:R-:W-:Y:S01]  /*4c90*/  HGMMA.64x64x16.F32 R24, gdesc[UR8], RZ, !UPT, gsb0 ;  /* 0x00e00000081879f0 */ /* 0x000fe2000c0008ff */
[----:B------:R-:W-:Y:S01]  /*4ca0*/  UMOV UR26, UR7 ;  /* 0x00000007001a7c82 */ /* 0x000fe20008000000 */
[----:B------:R-:W-:Y:S01]  /*4cb0*/  UIADD3 UR7, UR6, 0x100, URZ ;  /* 0x0000010006077890 */ /* 0x000fe2000fffe03f */
[----:B------:R-:W-:Y:S01]  /*4cc0*/  R2UR UR8, R18 ;  /* 0x00000000120872ca */ /* 0x000fe200000e0000 */
[----:B------:R-:W-:Y:S01]  /*4cd0*/  UMOV UR11, 0x80000020 ;  /* 0x80000020000b7882 */ /* 0x000fe20000000000 */
[----:B------:R-:W-:Y:S01]  /*4ce0*/  R2UR UR9, R19 ;  /* 0x00000000130972ca */ /* 0x000fe200000e0000 */
[----:B------:R-:W-:Y:S01]  /*4cf0*/  UMOV UR59, 0x80000020 ;  /* 0x80000020003b7882 */ /* 0x000fe20000000000 */
[----:B------:R-:W-:Y:S01]  /*4d00*/  R2UR UR33, R23 ;  /* 0x00000000172172ca */ /* 0x000fe200000e0000 */
[----:B------:R-:W-:Y:S01]  /*4d10*/  UIADD3 UR46, UR6, 0x600, URZ ;  /* 0x00000600062e7890 */ /* 0x000fe2000fffe03f */
[----:B------:R-:W-:Y:S01]  /*4d20*/  ISETP.NE.AND P2, PT, R177, RZ, PT ;  /* 0x000000ffb100720c */ /* 0x000fe20003f45270 */
[----:B------:R-:W-:Y:S01]  /*4d30*/  UMOV UR22, UR7 ;  /* 0x0000000700167c82 */ /* 0x000fe20008000000 */
[----:B------:R-:W-:Y:S01]  /*4d40*/  UIADD3 UR7, UR6, 0x102, URZ ;  /* 0x0000010206077890 */ /* 0x000fe2000fffe03f */
[----:B------:R-:W-:-:S06]  /*4d50*/  UMOV UR47, 0x80000020 ;  /* 0x80000020002f7882 */ /* 0x000fcc0000000000 */
[----:B------:R-:W-:Y:S01]  /*4d60*/  UMOV UR18, UR7 ;  /* 0x0000000700127c82 */ /* 0x000fe20008000000 */
[----:B------:R-:W-:-:S07]  /*4d70*/  UIADD3 UR7, UR6, 0x200, URZ ;  /* 0x0000020006077890 */ /* 0x000fce000fffe03f */
[----:B------:R-:W-:Y:S01]  /*4d80*/  UMOV UR10, UR7 ;  /* 0x00000007000a7c82 */ /* 0x000fe20008000000 */
[----:B------:R-:W-:-:S07]  /*4d90*/  UIADD3 UR7, UR6, 0x202, URZ ;  /* 0x0000020206077890 */ /* 0x000fce000fffe03f */
[----:B------:R-:W-:Y:S01]  /*4da0*/  UMOV UR50, UR7 ;  /* 0x0000000700327c82 */ /* 0x000fe20008000000 */
[----:B------:R-:W-:-:S07]  /*4db0*/  UIADD3 UR7, UR6, 0x300, URZ ;  /* 0x0000030006077890 */ /* 0x000fce000fffe03f */
[----:B------:R-:W-:Y:S01]  /*4dc0*/  UMOV UR34, UR7 ;  /* 0x0000000700227c82 */ /* 0x000fe20008000000 */
[----:B------:R-:W-:Y:S01]  /*4dd0*/  UIADD3 UR7, UR6, 0x302, URZ ;  /* 0x0000030206077890 */ /* 0x000fe2000fffe03f */
[----:B------:R-:W-:Y:S02]  /*4de0*/  WARPGROUP.DEPBAR.LE gsb0, 0x0 ;  /* 0x00008000000079c5 */ /* 0x000fe40000010000 */
[----:B------:R-:W-:-:S06]  /*4df0*/  WARPGROUP.ARRIVE ;  /* 0x00000000000079c5 */ /* 0x000fcc0000000000 */
[----:B------:R-:W-:Y:S01]  /*4e00*/  HGMMA.64x64x16.F32 R24, gdesc[UR24], R24, gsb0 ;  /* 0x00e00000181879f0 */ /* 0x000fe20008000818 */
[----:B------:R-:W-:Y:S01]  /*4e10*/  R2UR UR24, R168 ;  /* 0x00000000a81872ca */ /* 0x000fe200000e0000 */
[----:B------:R-:W-:Y:S01]  /*4e20*/  UMOV UR26, UR7 ;  /* 0x00000007001a7c82 */ /* 0x000fe20008000000 */
[----:B------:R-:W-:Y:S01]  /*4e30*/  R2UR UR25, R169 ;  /* 0x00000000a91972ca */ /* 0x000fe200000e0000 */
[----:B------:R-:W-:Y:S01]  /*4e40*/  UMOV UR27, 0x80000020 ;  /* 0x80000020001b7882 */ /* 0x000fe20000000000 */
        /* <DEDUP_REMOVED lines=16> */
[----:B------:R-:W-:Y:S02]  /*4f50*/  UIADD3 UR7, UR6, 0x500, URZ ;  /* 0x0000050006077890 */ /* 0x000fe4000fffe03f */
        /* <DEDUP_REMOVED lines=8> */
[----:B------:R-:W-:Y:S01]  /*4fe0*/  UMOV UR7, 0x80000020 ;  /* 0x8000002000077882 */ /* 0x000fe20000000000 */
[----:B------:R-:W-:Y:S02]  /*4ff0*/  WARPGROUP.DEPBAR.LE gsb0, 0x0 ;  /* 0x00008000000079c5 */ /* 0x000fe40000010000 */
[----:B------:R-:W-:-:S06]  /*5000*/  WARPGROUP.ARRIVE ;  /* 0x00000000000079c5 */ /* 0x000fcc0000000000 */
[----:B------:R-:W-:Y:S03]  /*5010*/  HGMMA.64x64x16.F32 R24, gdesc[UR48], R24, gsb0 ;  /* 0x00e00000301879f0 */ /* 0x000fe60008000818 */
        /* <DEDUP_REMOVED lines=25> */
[----:B------:R-:W-:Y:S05]  /*51b0*/  @P2 BRA `(.L_x_26) ;  /* 0x0000000400142947 */ /* 0x000fea0003800000 */
[----:B------:R-:W-:-:S13]  /*51c0*/  ISETP.LT.OR P3, PT, R7, 0x1, !P0 ;  /* 0x000000010700780c */ /* 0x000fda0004761670 */
[----:B------:R-:W-:Y:S05]  /*51d0*/  @P3 BRA `(.L_x_27) ;  /* 0x0000000400083947 */ /* 0x000fea0003800000 */
[----:B------:R-:W-:Y:S02]  /*51e0*/  ISETP.NE.AND P4, PT, R176, RZ, PT ;  /* 0x000000ffb000720c */ /* 0x000fe40003f85270 */
[----:B------:R-:W-:Y:S02]  /*51f0*/  LEA R182, R5, R16, 0x3 ;  /* 0x0000001005b67211 */ /* 0x000fe400078e18ff */
[----:B------:R-:W-:-:S09]  /*5200*/  SHF.L.U32 R193, R4, 0x1f, RZ ;  /* 0x0000001f04c17819 */ /* 0x000fd200000006ff */
.L_x_28:
        /* <DEDUP_REMOVED lines=10> */
.L_x_29:
[C---:B------:R-:W-:Y:S01]  /*52b0*/  IMAD R184, R5.reuse, 0x7000, R16 ;  /* 0x0000700005b87824 */ /* 0x040fe200078e0210 */
[----:B------:R-:W-:Y:S01]  /*52c0*/  R2UR UR51, R178 ;  /* 0x00000000b23372ca */ /* 0x000fe200000e0000 */
[----:B------:R-:W-:Y:S01]  /*52d0*/  UIADD3 UR6, UP0, UR38, 0x1f0, URZ ;  /* 0x000001f026067890 */ /* 0x000fe2000ff1e03f */
[----:B------:R-:W-:Y:S01]  /*52e0*/  R2UR UR49, R182 ;  /* 0x00000000b63172ca */ /* 0x000fe200000e0000 */
[----:B------:R-:W-:Y:S01]  /*52f0*/  UMOV UR22, 0x0 ;  /* 0x0000000000167882 */ /* 0x000fe20000000000 */
[----:B------:R-:W-:Y:S01]  /*5300*/  R2UR UR14, R184 ;  /* 0x00000000b80e72ca */ /* 0x000fe200000e0000 */
[----:B------:R-:W-:Y:S01]  /*5310*/  UIADD3.X UR7, URZ, UR39, URZ, UP0, !UPT ;  /* 0x000000273f077290 */ /* 0x000fe200087fe43f */
[----:B------:R-:W-:Y:S01]  /*5320*/  IADD3 R5, R5, 0x1, RZ ;  /* 0x0000000105057810 */ /* 0x000fe20007ffe0ff */
[----:B------:R-:W-:Y:S01]  /*5330*/  UMOV UR23, 0x10000000 ;  /* 0x1000000000177882 */ /* 0x000fe20000000000 */
[----:B------:R-:W-:Y:S01]  /*5340*/  UMOV UR50, URZ ;  /* 0x0000003f00327c82 */ /* 0x000fe20008000000 */
[----:B------:R-:W-:Y:S01]  /*5350*/  UMOV UR18, 0x20 ;  /* 0x0000002000127882 */ /* 0x000fe20000000000 */
[----:B------:R-:W-:Y:S01]  /*5360*/  UMOV UR20, UR52 ;  /* 0x0000003400147c82 */ /* 0x000fe20008000000 */
[----:B------:R-:W-:Y:S01]  /*5370*/  UMOV UR21, UR53 ;  /* 0x0000003500157c82 */ /* 0x000fe20008000000 */
[----:B------:R-:W-:Y:S01]  /*5380*/  UMOV UR10, 0x40 ;  /* 0x00000040000a7882 */ /* 0x000fe20000000000 */
[----:B------:R-:W-:Y:S01]  /*5390*/  USHF.L.U32 UR51, UR51, 0x6, URZ ;  /* 0x0000000633337899 */ /* 0x000fe2000800063f */
[----:B------:R-:W-:Y:S01]  /*53a0*/  ISETP.NE.AND P3, PT, R5, 0x4, PT ;  /* 0x000000040500780c */ /* 0x000fe20003f65270 */
[----:B------:R-:W-:-:S02]  /*53b0*/  UIADD3 UR49, UR49, 0x23000, URZ ;  /* 0x0002300031317890 */ /* 0x000fc4000fffe03f */
        /* <DEDUP_REMOVED lines=36> */
.L_x_27:
[----:B------:R-:W-:-:S07]  /*5600*/  IADD3 R7, R7, -0x1, RZ ;  /* 0xffffffff07077810 */ /* 0x000fce0007ffe0ff */
.L_x_26:
[----:B------:R-:W-:Y:S01]  /*5610*/  VIADD R187, R187, 0x1 ;  /* 0x00000001bbbb7836 */ /* 0x000fe20000000000 */
[----:B------:R-:W-:Y:S05]  /*5620*/  WARPSYNC.ALL ;  /* 0x0000000000007948 */ /* 0x000fea0003800000 */
[----:B------:R-:W-:-:S04]  /*5630*/  ISETP.NE.AND P3, PT, R187, 0x4, PT ;  /* 0x00000004bb00780c */ /* 0x000fc80003f65270 */
[----:B------:R-:W-:Y:S02]  /*5640*/  SEL R182, RZ, 0x1, P3 ;  /* 0x00000001ffb67807 */ /* 0x000fe40001800000 */
[----:B------:R-:W-:Y:S02]  /*5650*/  SEL R187, R187, RZ, P3 ;  /* 0x000000ffbbbb7207 */ /* 0x000fe40001800000 */
[----:B------:R-:W-:Y:S02]  /*5660*/  LOP3.LUT R3, R3, R182, RZ, 0x3c, !PT ;  /* 0x000000b603037212 */ /* 0x000fe400078e3cff */
[----:B------:R-:W-:Y:S01]  /*5670*/  FMNMX R182, R24, R189, !PT ;  /* 0x000000bd18b67209 */ /* 0x000fe20007800000 */
[----:B------:R-:W-:Y:S01]  /*5680*/  ULDC UR6, c[0x0][0x604] ;  /* 0x0001810000067ab9 */ /* 0x000fe20000000800 */
[----:B------:R-:W-:Y:S01]  /*5690*/  FMNMX R184, R26, R191, !PT ;  /* 0x000000bf1ab87209 */ /* 0x000fe20007800000 */
[----:B------:R-:W-:Y:S01]  /*56a0*/  IMAD R192, R187, 0x8, R16 ;  /* 0x00000008bbc07824 */ /* 0x000fe200078e0210 */
[----:B------:R-:W-:-:S02]  /*56b0*/  FMNMX R193, R25, R182, !PT ;  /* 0x000000b619c17209 */ /* 0x000fc40007800000 */
[----:B------:R-:W-:Y:S02]  /*56c0*/  FMNMX R195, R27, R184, !PT ;  /* 0x000000b81bc37209 */ /* 0x000fe40007800000 */
[----:B------:R-:W-:Y:S02]  /*56d0*/  FMNMX R182, R28, R193, !PT ;  /* 0x000000c11cb67209 */ /* 0x000fe40007800000 */
[----:B------:R-:W-:Y:S02]  /*56e0*/  FMNMX R184, R30, R195, !PT ;  /* 0x000000c31eb87209 */ /* 0x000fe40007800000 */
[----:B------:R-:W-:Y:S02]  /*56f0*/  FMNMX R193, R29, R182, !PT ;  /* 0x000000b61dc17209 */ /* 0x000fe40007800000 */
[----:B------:R-:W-:Y:S02]  /*5700*/  FMNMX R195, R31, R184, !PT ;  /* 0x000000b81fc37209 */ /* 0x000fe40007800000 */
        /* <DEDUP_REMOVED lines=23> */
[----:B------:R-:W-:-:S03]  /*5880*/  FMNMX R188, R55, R184, !PT ;  /* 0x000000b837bc7209 */ /* 0x000fc60007800000 */
[----:B------:R-:W1:Y:S04]  /*5890*/  SHFL.BFLY PT, R193, R186, 0x1, 0x1f ;  /* 0x0c201f00bac17f89 */ /* 0x000e6800000e0000 */
[----:B------:R-:W2:Y:S01]  /*58a0*/  SHFL.BFLY PT, R195, R188, 0x1, 0x1f ;  /* 0x0c201f00bcc37f89 */ /* 0x000ea200000e0000 */
[----:B-1----:R-:W-:Y:S02]  /*58b0*/  FMNMX R193, R186, R193, !PT ;  /* 0x000000c1bac17209 */ /* 0x002fe40007800000 */
[----:B--2---:R-:W-:-:S03]  /*58c0*/  FMNMX R195, R188, R195, !PT ;  /* 0x000000c3bcc37209 */ /* 0x004fc60007800000 */
[----:B------:R-:W1:Y:S04]  /*58d0*/  SHFL.BFLY PT, R182, R193, 0x2, 0x1f ;  /* 0x0c401f00c1b67f89 */ /* 0x000e6800000e0000 */
[----:B------:R-:W2:Y:S01]  /*58e0*/  SHFL.BFLY PT, R184, R195, 0x2, 0x1f ;  /* 0x0c401f00c3b87f89 */ /* 0x000ea200000e0000 */
[----:B-1----:R-:W-:Y:S02]  /*58f0*/  FMNMX R182, R193, R182, !PT ;  /* 0x000000b6c1b67209 */ /* 0x002fe40007800000 */
[----:B--2---:R-:W-:Y:S02]  /*5900*/  FMNMX R184, R195, R184, !PT ;  /* 0x000000b8c3b87209 */ /* 0x004fe40007800000 */
[----:B------:R-:W-:Y:S02]  /*5910*/  FSETP.NEU.AND P3, PT, R182, -INF , PT ;  /* 0xff800000b600780b */ /* 0x000fe40003f6d000 */
[----:B------:R-:W-:-:S02]  /*5920*/  FSETP.NEU.AND P4, PT, R184, -INF , PT ;  /* 0xff800000b800780b */ /* 0x000fc40003f8d000 */
[----:B------:R-:W-:Y:S02]  /*5930*/  FSEL R194, R182, RZ, P3 ;  /* 0x000000ffb6c27208 */ /* 0x000fe40001800000 */
[----:B------:R-:W-:-:S03]  /*5940*/  FSEL R196, R184, RZ, P4 ;  /* 0x000000ffb8c47208 */ /* 0x000fc60002000000 */
[----:B------:R-:W-:Y:S02]  /*5950*/  FADD R186, -R194, R189 ;  /* 0x000000bdc2ba7221 */ /* 0x000fe40000000100 */
[----:B------:R-:W-:Y:S01]  /*5960*/  FADD R189, -R196, R191 ;  /* 0x000000bfc4bd7221 */ /* 0x000fe20000000100 */
[----:B------:R-:W-:Y:S01]  /*5970*/  LEA R191, R6, R183, 0x3 ;  /* 0x000000b706bf7211 */ /* 0x000fe200078e18ff */
[----:B------:R-:W-:Y:S01]  /*5980*/  FMUL R188, R186, UR6 ;  /* 0x00000006babc7c20 */ /* 0x000fe20008400000 */
[----:B------:R-:W-:Y:S01]  /*5990*/  IADD3 R6, R6, 0x1, RZ ;  /* 0x0000000106067810 */ /* 0x000fe20007ffe0ff */
[----:B------:R-:W-:Y:S01]  /*59a0*/  FMUL R190, R189, UR6 ;  /* 0x00000006bdbe7c20 */ /* 0x000fe20008400000 */
[----:B------:R-:W-:Y:S02]  /*59b0*/  PRMT R191, RZ, 0x654, R191 ;  /* 0x00000654ffbf7816 */ /* 0x000fe400000000bf */
[----:B------:R-:W-:Y:S02]  /*59c0*/  FSETP.GEU.AND P3, PT, R188, -126, PT ;  /* 0xc2fc0000bc00780b */ /* 0x000fe40003f6e000 */
[----:B------:R-:W-:Y:S01]  /*59d0*/  FSETP.GEU.AND P4, PT, R190, -126, PT ;  /* 0xc2fc0000be00780b */ /* 0x000fe20003f8e000 */
[----:B------:R1:W-:Y:S02]  /*59e0*/  SYNCS.ARRIVE.TRANS64.RED.A1T0 RZ, [R191+URZ], RZ ;  /* 0x000000ffbfff79a7 */ /* 0x0003e4000810043f */
[----:B-1----:R-:W-:-:S08]  /*59f0*/  SHF.L.U32 R191, R3, 0x1f, RZ ;  /* 0x0000001f03bf7819 */ /* 0x002fd000000006ff */
[----:B------:R-:W-:Y:S02]  /*5a00*/  @!P3 FMUL R188, R188, 0.5 ;  /* 0x3f000000bcbcb820 */ /* 0x000fe40000400000 */
[----:B------:R-:W-:Y:S02]  /*5a10*/  @!P4 FMUL R190, R190, 0.5 ;  /* 0x3f000000bebec820 */ /* 0x000fe40000400000 */
[----:B------:R-:W1:Y:S08]  /*5a20*/  MUFU.EX2 R189, R188 ;  /* 0x000000bc00bd7308 */ /* 0x000e700000000800 */
[----:B------:R-:W2:Y:S01]  /*5a30*/  MUFU.EX2 R186, R190 ;  /* 0x000000be00ba7308 */ /* 0x000ea20000000800 */
[----:B-1----:R-:W-:Y:S01]  /*5a40*/  @!P3 FMUL R189, R189, R189 ;  /* 0x000000bdbdbdb220 */ /* 0x002fe20000400000 */
[----:B------:R-:W-:-:S03]  /*5a50*/  ISETP.NE.AND P3, PT, R6, 0x4, PT ;  /* 0x000000040600780c */ /* 0x000fc60003f65270 */
[-C--:B------:R-:W-:Y:S01]  /*5a60*/  FMUL R152, R152, R189.reuse ;  /* 0x000000bd98987220 */ /* 0x080fe20000400000 */
[-C--:B------:R-:W-:Y:S01]  /*5a70*/  FMUL R153, R153, R189.reuse ;  /* 0x000000bd99997220 */ /* 0x080fe20000400000 */
[-C--:B------:R-:W-:Y:S01]  /*5a80*/  FMUL R156, R156, R189.reuse ;  /* 0x000000bd9c9c7220 */ /* 0x080fe20000400000 */
[-C--:B------:R-:W-:Y:S01]  /*5a90*/  FMUL R157, R157, R189.reuse ;  /* 0x000000bd9d9d7220 */ /* 0x080fe20000400000 */
[----:B--2---:R-:W-:Y:S01]  /*5aa0*/  @!P4 FMUL R186, R186, R186 ;  /* 0x000000bababac220 */ /* 0x004fe20000400000 */
[-C--:B------:R-:W-:Y:S01]  /*5ab0*/  FMUL R160, R160, R189.reuse ;  /* 0x000000bda0a07220 */ /* 0x080fe20000400000 */
        /* <DEDUP_REMOVED lines=50> */
[----:B------:R-:W-:Y:S01]  /*5de0*/  FMUL R69, R69, R189 ;  /* 0x000000bd45457220 */ /* 0x000fe20000400000 */
        /* <DEDUP_REMOVED lines=55> */
[----:B------:R-:W-:-:S07]  /*6160*/  FMUL R71, R71, R186 ;  /* 0x000000ba47477220 */ /* 0x000fce0000400000 */
.L_x_30:
[----:B-1----:R1:W2:Y:S02]  /*6170*/  SYNCS.PHASECHK.TRANS64.TRYWAIT P4, [R192+URZ+0x23000], R191 ;  /* 0x023000bfc00075a7 */ /* 0x0022a4000808017f */
[----:B--2---:R-:W-:Y:S05]  /*6180*/  @!P4 NANOSLEEP.SYNCS 0x989680 ;  /* 0x009896800000c95d */ /* 0x004fea0003900000 */
[----:B------:R-:W2:Y:S02]  /*6190*/  @!P4 SYNCS.PHASECHK.TRANS64 P4, [R192+URZ+0x23000], R191 ;  /* 0x023000bfc000c5a7 */ /* 0x000ea4000808007f */
[----:B--2---:R-:W-:Y:S05]  /*61a0*/  @!P4 BRA `(.L_x_30) ;  /* 0xfffffffc00f0c947 */ /* 0x004fea000383ffff */
[----:B------:R-:W-:Y:S01]  /*61b0*/  ULDC UR7, c[0x0][0x604] ;  /* 0x0001810000077ab9 */ /* 0x000fe20000000800 */
[----:B------:R-:W-:Y:S01]  /*61c0*/  R2UR UR6, R187 ;  /* 0x00000000bb0672ca */ /* 0x000fe200000e0000 */
[----:B------:R-:W-:Y:S01]  /*61d0*/  FMUL R194, R194, UR7 ;  /* 0x00000007c2c27c20 */ /* 0x000fe20008400000 */
[----:B------:R-:W-:Y:S01]  /*61e0*/  FMUL R196, R196, UR7 ;  /* 0x00000007c4c47c20 */ /* 0x000fe20008400000 */
[----:B------:R-:W-:Y:S01]  /*61f0*/  UMOV UR23, 0x80000020 ;  /* 0x8000002000177882 */ /* 0x000fe20000000000 */
[----:B------:R-:W-:Y:S01]  /*6200*/  UMOV UR11, 0x80000020 ;  /* 0x80000020000b7882 */ /* 0x000fe20000000000 */
[--C-:B------:R-:W-:Y:S01]  /*6210*/  FFMA R24, R24, UR7, -R194.reuse ;  /* 0x0000000718187c23 */ /* 0x100fe200080008c2 */
[--C-:B------:R-:W-:Y:S01]  /*6220*/  FFMA R193, R29, UR7, -R194.reuse ;  /* 0x000000071dc17c23 */ /* 0x100fe200080008c2 */
[--C-:B------:R-:W-:Y:S01]  /*6230*/  FFMA R25, R25, UR7, -R194.reuse ;  /* 0x0000000719197c23 */ /* 0x100fe200080008c2 */
[----:B------:R-:W-:Y:S01]  /*6240*/  FFMA R190, R28, UR7, -R194 ;  /* 0x000000071cbe7c23 */ /* 0x000fe200080008c2 */
[--C-:B------:R-:W-:Y:S01]  /*6250*/  FFMA R30, R30, UR7, -R196.reuse ;  /* 0x000000071e1e7c23 */ /* 0x100fe200080008c4 */
[----:B------:R-:W-:Y:S01]  /*6260*/  FSETP.GEU.AND P5, PT, R24, -126, PT ;  /* 0xc2fc00001800780b */ /* 0x000fe20003fae000 */
[--C-:B------:R-:W-:Y:S01]  /*6270*/  FFMA R26, R26, UR7, -R196.reuse ;  /* 0x000000071a1a7c23 */ /* 0x100fe200080008c4 */
[----:B------:R-:W-:Y:S01]  /*6280*/  FSETP.GEU.AND P4, PT, R25, -126, PT ;  /* 0xc2fc00001900780b */ /* 0x000fe20003f8e000 */
[--C-:B------:R-:W-:Y:S01]  /*6290*/  FFMA R27, R27, UR7, -R196.reuse ;  /* 0x000000071b1b7c23 */ /* 0x100fe200080008c4 */
[----:B------:R-:W-:Y:S01]  /*62a0*/  FSETP.GEU.AND P6, PT, R190, -126, PT ;  /* 0xc2fc0000be00780b */ /* 0x000fe20003fce000 */
[----:B------:R-:W-:Y:S01]  /*62b0*/  FFMA R31, R31, UR7, -R196 ;  /* 0x000000071f1f7c23 */ /* 0x000fe200080008c4 */
[--C-:B------:R-:W-:Y:S01]  /*62c0*/  FFMA R32, R32, UR7, -R194.reuse ;  /* 0x0000000720207c23 */ /* 0x100fe200080008c2 */
[--C-:B------:R-:W-:Y:S01]  /*62d0*/  FFMA R36, R36, UR7, -R194.reuse ;  /* 0x0000000724247c23 */ /* 0x100fe200080008c2 */
[----:B------:R-:W-:Y:S01]  /*62e0*/  FFMA R37, R37, UR7, -R194 ;  /* 0x0000000725257c23 */ /* 0x000fe200080008c2 */
[--C-:B------:R-:W-:Y:S01]  /*62f0*/  FFMA R39, R39, UR7, -R196.reuse ;  /* 0x0000000727277c23 */ /* 0x100fe200080008c4 */
[----:B------:R-:W-:Y:S01]  /*6300*/  FFMA R38, R38, UR7, -R196 ;  /* 0x0000000726267c23 */ /* 0x000fe200080008c4 */
[----:B------:R-:W-:Y:S01]  /*6310*/  UIMAD UR6, UR6, 0x700, UR15 ;  /* 0x00000700060678a4 */ /* 0x000fe2000f8e020f */
[--C-:B------:R-:W-:Y:S01]  /*6320*/  FFMA R40, R40, UR7, -R194.reuse ;  /* 0x0000000728287c23 */ /* 0x100fe200080008c2 */
[----:B------:R-:W-:Y:S01]  /*6330*/  @!P5 FMUL R24, R24, 0.5 ;  /* 0x3f0000001818d820 */ /* 0x000fe20000400000 */
[----:B------:R-:W-:Y:S01]  /*6340*/  UMOV UR19, 0x80000020 ;  /* 0x8000002000137882 */ /* 0x000fe20000000000 */
[----:B------:R-:W-:Y:S01]  /*6350*/  @!P4 FMUL R25, R25, 0.5 ;  /* 0x3f0000001919c820 */ /* 0x000fe20000400000 */
[----:B------:R-:W-:Y:S01]  /*6360*/  UIADD3 UR8, UR6, 0x100, URZ ;  /* 0x0000010006087890 */ /* 0x000fe2000fffe03f */
[----:B------:R2:W3:Y:S01]  /*6370*/  MUFU.EX2 R188, R24 ;  /* 0x0000001800bc7308 */ /* 0x0004e20000000800 */
[----:B------:R-:W-:Y:S01]  /*6380*/  @!P6 FMUL R190, R190, 0.5 ;  /* 0x3f000000bebee820 */ /* 0x000fe20000400000 */
[----:B------:R-:W-:Y:S01]  /*6390*/  UMOV UR22, UR6 ;  /* 0x0000000600167c82 */ /* 0x000fe20008000000 */
[----:B------:R-:W-:Y:S01]  /*63a0*/  UIADD3 UR10, UR6, 0x200, URZ ;  /* 0x00000200060a7890 */ /* 0x000fe2000fffe03f */
[----:B------:R-:W-:Y:S01]  /*63b0*/  FFMA R41, R41, UR7, -R194 ;  /* 0x0000000729297c23 */ /* 0x000fe200080008c2 */
[----:B------:R-:W-:Y:S01]  /*63c0*/  UIADD3 UR12, UR6, 0x300, URZ ;  /* 0x00000300060c7890 */ /* 0x000fe2000fffe03f */
[----:B------:R-:W-:Y:S01]  /*63d0*/  FFMA R42, R42, UR7, -R196 ;  /* 0x000000072a2a7c23 */ /* 0x000fe200080008c4 */
[----:B------:R-:W-:Y:S01]  /*63e0*/  UIADD3 UR14, UR6, 0x400, URZ ;  /* 0x00000400060e7890 */ /* 0x000fe2000fffe03f */
[----:B-1----:R1:W4:Y:S01]  /*63f0*/  MUFU.EX2 R191, R25 ;  /* 0x0000001900bf7308 */ /* 0x0023220000000800 */
[----:B--2---:R-:W-:Y:S01]  /*6400*/  FFMA R24, R33, UR7, -R194 ;  /* 0x0000000721187c23 */ /* 0x004fe200080008c2 */
[----:B------:R-:W-:Y:S01]  /*6410*/  UIADD3 UR16, UR6, 0x500, URZ ;  /* 0x0000050006107890 */ /* 0x000fe2000fffe03f */
[--C-:B------:R-:W-:Y:S01]  /*6420*/  FFMA R43, R43, UR7, -R196.reuse ;  /* 0x000000072b2b7c23 */ /* 0x100fe200080008c4 */
[----:B------:R-:W-:Y:S01]  /*6430*/  UIADD3 UR18, UR6, 0x600, URZ ;  /* 0x0000060006127890 */ /* 0x000fe2000fffe03f */
[--C-:B------:R-:W-:Y:S01]  /*6440*/  FFMA R46, R46, UR7, -R196.reuse ;  /* 0x000000072e2e7c23 */ /* 0x100fe200080008c4 */
[----:B------:R-:W-:Y:S01]  /*6450*/  UIADD3 UR20, UR6, 0x640, URZ ;  /* 0x0000064006147890 */ /* 0x000fe2000fffe03f */
[--C-:B------:R-:W-:Y:S01]  /*6460*/  FFMA R47, R47, UR7, -R196.reuse ;  /* 0x000000072f2f7c23 */ /* 0x100fe200080008c4 */
[----:B------:R-:W2:Y:S01]  /*6470*/  MUFU.EX2 R29, R190 ;  /* 0x000000be001d7308 */ /* 0x000ea20000000800 */
[----:B---3--:R-:W-:Y:S01]  /*6480*/  @!P5 FMUL R188, R188, R188 ;  /* 0x000000bcbcbcd220 */ /* 0x008fe20000400000 */
[----:B------:R-:W-:Y:S01]  /*6490*/  FSETP.GEU.AND P5, PT, R193, -126, PT ;  /* 0xc2fc0000c100780b */ /* 0x000fe20003fae000 */
[----:B-1----:R-:W-:Y:S01]  /*64a0*/  FFMA R25, R34, UR7, -R196 ;  /* 0x0000000722197c23 */ /* 0x002fe200080008c4 */
[--C-:B------:R-:W-:Y:S01]  /*64b0*/  FFMA R49, R49, UR7, -R194.reuse ;  /* 0x0000000731317c23 */ /* 0x100fe200080008c2 */
[--C-:B------:R-:W-:Y:S01]  /*64c0*/  FFMA R48, R48, UR7, -R194.reuse ;  /* 0x0000000730307c23 */ /* 0x100fe200080008c2 */
[----:B------:R-:W-:Y:S01]  /*64d0*/  FFMA R53, R53, UR7, -R194 ;  /* 0x0000000735357c23 */ /* 0x000fe200080008c2 */
[----:B------:R-:W-:Y:S01]  /*64e0*/  FFMA R50, R50, UR7, -R196 ;  /* 0x0000000732327c23 */ /* 0x000fe200080008c4 */
[----:B------:R-:W-:Y:S01]  /*64f0*/  FFMA R52, R52, UR7, -R194 ;  /* 0x0000000734347c23 */ /* 0x000fe200080008c2 */
[----:B----4-:R-:W-:Y:S01]  /*6500*/  @!P4 FMUL R191, R191, R191 ;  /* 0x000000bfbfbfc220 */ /* 0x010fe20000400000 */
[----:B------:R-:W-:Y:S01]  /*6510*/  FSETP.GEU.AND P4, PT, R26, -126, PT ;  /* 0xc2fc00001a00780b */ /* 0x000fe20003f8e000 */
[--C-:B------:R-:W-:Y:S01]  /*6520*/  FFMA R51, R51, UR7, -R196.reuse ;  /* 0x0000000733337c23 */ /* 0x100fe200080008c4 */
[--C-:B------:R-:W-:Y:S01]  /*6530*/  FFMA R54, R54, UR7, -R196.reuse ;  /* 0x0000000736367c23 */ /* 0x100fe200080008c4 */
[----:B------:R-:W-:Y:S01]  /*6540*/  FFMA R55, R55, UR7, -R196 ;  /* 0x0000000737377c23 */ /* 0x000fe200080008c4 */
[----:B------:R-:W-:Y:S01]  /*6550*/  FFMA R180, R189, R180, R188 ;  /* 0x000000b4bdb47223 */ /* 0x000fe200000000bc */
[----:B------:R-:W-:Y:S01]  /*6560*/  @!P5 FMUL R193, R193, 0.5 ;  /* 0x3f000000c1c1d820 */ /* 0x000fe20000400000 */
[----:B------:R-:W-:Y:S01]  /*6570*/  SEL R6, R6, RZ, P3 ;  /* 0x000000ff06067207 */ /* 0x000fe20001800000 */
[----:B--2---:R-:W-:Y:S01]  /*6580*/  @!P6 FMUL R29, R29, R29 ;  /* 0x0000001d1d1de220 */ /* 0x004fe20000400000 */
[----:B------:R-:W-:Y:S01]  /*6590*/  FSETP.GEU.AND P6, PT, R27, -126, PT ;  /* 0xc2fc00001b00780b */ /* 0x000fe20003fce000 */
[----:B------:R-:W1:Y:S01]  /*65a0*/  MUFU.EX2 R28, R193 ;  /* 0x000000c1001c7308 */ /* 0x000e620000000800 */
[----:B------:R-:W-:Y:S01]  /*65b0*/  FADD R180, R180, R191 ;  /* 0x000000bfb4b47221 */ /* 0x000fe20000000000 */
[----:B------:R-:W-:-:S02]  /*65c0*/  IADD3 R187, R187, 0x1, RZ ;  /* 0x00000001bbbb7810 */ /* 0x000fc40007ffe0ff */
[----:B------:R-:W-:-:S04]  /*65d0*/  @!P4 FMUL R26, R26, 0.5 ;  /* 0x3f0000001a1ac820 */ /* 0x000fc80000400000 */
[----:B------:R2:W3:Y:S04]  /*65e0*/  MUFU.EX2 R195, R26 ;  /* 0x0000001a00c37308 */ /* 0x0004e80000000800 */
[----:B------:R-:W-:-:S04]  /*65f0*/  @!P6 FMUL R27, R27, 0.5 ;  /* 0x3f0000001b1be820 */ /* 0x000fc80000400000 */
[----:B------:R-:W4:Y:S01]  /*6600*/  MUFU.EX2 R192, R27 ;  /* 0x0000001b00c07308 */ /* 0x000f220000000800 */
[----:B-1----:R-:W-:Y:S01]  /*6610*/  @!P5 FMUL R28, R28, R28 ;  /* 0x0000001c1c1cd220 */ /* 0x002fe20000400000 */
[----:B------:R-:W-:-:S04]  /*6620*/  FSETP.GEU.AND P5, PT, R30, -126, PT ;  /* 0xc2fc00001e00780b */ /* 0x000fc80003fae000 */
[----:B--2---:R-:W-:Y:S01]  /*6630*/  F2FP.F16.F32.PACK_AB R26, R28, R29 ;  /* 0x0000001d1c1a723e */ /* 0x004fe200000000ff */
[----:B------:R-:W-:Y:S01]  /*6640*/  FADD R29, R180, R29 ;  /* 0x0000001db41d7221 */ /* 0x000fe20000000000 */
[----:B---3--:R-:W-:Y:S01]  /*6650*/  @!P4 FMUL R195, R195, R195 ;  /* 0x000000c3c3c3c220 */ /* 0x008fe20000400000 */
[----:B------:R-:W-:Y:S02]  /*6660*/  FSETP.GEU.AND P4, PT, R31, -126, PT ;  /* 0xc2fc00001f00780b */ /* 0x000fe40003f8e000 */
[----:B------:R-:W-:Y:S01]  /*6670*/  FADD R28, R29, R28 ;  /* 0x0000001c1d1c7221 */ /* 0x000fe20000000000 */
[----:B------:R-:W-:-:S03]  /*6680*/  FFMA R179, R186, R179, R195 ;  /* 0x000000b3bab37223 */ /* 0x000fc600000000c3 */
[----:B------:R-:W-:Y:S01]  /*6690*/  @!P5 FMUL R30, R30, 0.5 ;  /* 0x3f0000001e1ed820 */ /* 0x000fe20000400000 */
[----:B----4-:R-:W-:Y:S01]  /*66a0*/  @!P6 FMUL R192, R192, R192 ;  /* 0x000000c0c0c0e220 */ /* 0x010fe20000400000 */
[----:B------:R-:W-:Y:S02]  /*66b0*/  FSETP.GEU.AND P6, PT, R32, -126, PT ;  /* 0xc2fc00002000780b */ /* 0x000fe40003fce000 */
[----:B------:R-:W1:Y:S03]  /*66c0*/  MUFU.EX2 R193, R30 ;  /* 0x0000001e00c17308 */ /* 0x000e660000000800 */
[----:B------:R-:W-:-:S05]  /*66d0*/  @!P4 FMUL R31, R31, 0.5 ;  /* 0x3f0000001f1fc820 */ /* 0x000fca0000400000 */
[----:B------:R-:W2:Y:S03]  /*66e0*/  MUFU.EX2 R190, R31 ;  /* 0x0000001f00be7308 */ /* 0x000ea60000000800 */
[----:B------:R-:W-:-:S05]  /*66f0*/  @!P6 FMUL R32, R32, 0.5 ;  /* 0x3f0000002020e820 */ /* 0x000fca0000400000 */
[----:B------:R-:W3:Y:S01]  /*6700*/  MUFU.EX2 R33, R32 ;  /* 0x0000002000217308 */ /* 0x000ee20000000800 */
[----:B-1----:R-:W-:Y:S01]  /*6710*/  @!P5 FMUL R193, R193, R193 ;  /* 0x000000c1c1c1d220 */ /* 0x002fe20000400000 */
[----:B------:R-:W-:Y:S01]  /*6720*/  FSETP.GEU.AND P5, PT, R24, -126, PT ;  /* 0xc2fc00001800780b */ /* 0x000fe20003fae000 */
[----:B--2---:R-:W-:Y:S01]  /*6730*/  @!P4 FMUL R190, R190, R190 ;  /* 0x000000bebebec220 */ /* 0x004fe20000400000 */
[----:B------:R-:W-:-:S04]  /*6740*/  FSETP.GEU.AND P4, PT, R36, -126, PT ;  /* 0xc2fc00002400780b */ /* 0x000fc80003f8e000 */
[----:B------:R-:W-:-:S07]  /*6750*/  F2FP.F16.F32.PACK_AB R27, R190, R193 ;  /* 0x000000c1be1b723e */ /* 0x000fce00000000ff */
[----:B------:R-:W-:Y:S01]  /*6760*/  @!P5 FMUL R24, R24, 0.5 ;  /* 0x3f0000001818d820 */ /* 0x000fe20000400000 */
[----:B---3--:R-:W-:Y:S01]  /*6770*/  @!P6 FMUL R33, R33, R33 ;  /* 0x000000212121e220 */ /* 0x008fe20000400000 */
[----:B------:R-:W-:Y:S02]  /*6780*/  FSETP.GEU.AND P6, PT, R37, -126, PT ;  /* 0xc2fc00002500780b */ /* 0x000fe40003fce000 */
[----:B------:R1:W2:Y:S01]  /*6790*/  MUFU.EX2 R30, R24 ;  /* 0x00000018001e7308 */ /* 0x0002a20000000800 */
[----:B------:R-:W-:-:S07]  /*67a0*/  @!P4 FMUL R36, R36, 0.5 ;  /* 0x3f0000002424c820 */ /* 0x000fce0000400000 */
[----:B------:R-:W3:Y:S01]  /*67b0*/  MUFU.EX2 R31, R36 ;  /* 0x00000024001f7308 */ /* 0x000ee20000000800 */
[----:B-1----:R-:W-:Y:S02]  /*67c0*/  FFMA R24, R35, UR7, -R196 ;  /* 0x0000000723187c23 */ /* 0x002fe400080008c4 */
[----:B------:R-:W-:-:S05]  /*67d0*/  @!P6 FMUL R37, R37, 0.5 ;  /* 0x3f0000002525e820 */ /* 0x000fca0000400000 */
[----:B------:R1:W4:Y:S01]  /*67e0*/  MUFU.EX2 R32, R37 ;  /* 0x0000002500207308 */ /* 0x0003220000000800 */
[----:B--2---:R-:W-:Y:S01]  /*67f0*/  @!P5 FMUL R30, R30, R30 ;  /* 0x0000001e1e1ed220 */ /* 0x004fe20000400000 */
[----:B------:R-:W-:Y:S01]  /*6800*/  FSETP.GEU.AND P5, PT, R25, -126, PT ;  /* 0xc2fc00001900780b */ /* 0x000fe20003fae000 */
[----:B---3--:R-:W-:Y:S01]  /*6810*/  @!P4 FMUL R31, R31, R31 ;  /* 0x0000001f1f1fc220 */ /* 0x008fe20000400000 */
[----:B------:R-:W-:Y:S01]  /*6820*/  FSETP.GEU.AND P4, PT, R24, -126, PT ;  /* 0xc2fc00001800780b */ /* 0x000fe20003f8e000 */
[----:B-1----:R-:W-:-:S10]  /*6830*/  FFMA R37, R45, UR7, -R194 ;  /* 0x000000072d257c23 */ /* 0x002fd400080008c2 */
[----:B------:R-:W-:Y:S01]  /*6840*/  @!P5 FMUL R25, R25, 0.5 ;  /* 0x3f0000001919d820 */ /* 0x000fe20000400000 */
[----:B----4-:R-:W-:Y:S01]  /*6850*/  @!P6 FMUL R32, R32, R32 ;  /* 0x000000202020e220 */ /* 0x010fe20000400000 */
[----:B------:R-:W-:Y:S02]  /*6860*/  FSETP.GEU.AND P6, PT, R38, -126, PT ;  /* 0xc2fc00002600780b */ /* 0x000fe40003fce000 */
[----:B------:R1:W2:Y:S01]  /*6870*/  MUFU.EX2 R197, R25 ;  /* 0x0000001900c57308 */ /* 0x0002a20000000800 */
[----:B------:R-:W-:-:S07]  /*6880*/  @!P4 FMUL R24, R24, 0.5 ;  /* 0x3f0000001818c820 */ /* 0x000fce0000400000 */
[----:B------:R3:W4:Y:S01]  /*6890*/  MUFU.EX2 R34, R24 ;  /* 0x0000001800227308 */ /* 0x0007220000000800 */
[----:B-1----:R-:W-:Y:S01]  /*68a0*/  F2FP.F16.F32.PACK_AB R25, R192, R195 ;  /* 0x000000c3c019723e */ /* 0x002fe200000000ff */
[----:B------:R-:W-:Y:S01]  /*68b0*/  FADD R192, R179, R192 ;  /* 0x000000c0b3c07221 */ /* 0x000fe20000000000 */
[----:B------:R-:W-:-:S03]  /*68c0*/  @!P6 FMUL R38, R38, 0.5 ;  /* 0x3f0000002626e820 */ /* 0x000fc60000400000 */
[----:B------:R-:W-:Y:S02]  /*68d0*/  FADD R193, R192, R193 ;  /* 0x000000c1c0c17221 */ /* 0x000fe40000000000 */
[----:B------:R-:W1:Y:S01]  /*68e0*/  MUFU.EX2 R35, R38 ;  /* 0x0000002600237308 */ /* 0x000e620000000800 */
[----:B--2---:R-:W-:Y:S01]  /*68f0*/  @!P5 FMUL R197, R197, R197 ;  /* 0x000000c5c5c5d220 */ /* 0x004fe20000400000 */
[----:B------:R-:W-:Y:S01]  /*6900*/  FSETP.GEU.AND P5, PT, R39, -126, PT ;  /* 0xc2fc00002700780b */ /* 0x000fe20003fae000 */
[----:B---3--:R-:W-:Y:S01]  /*6910*/  FFMA R24, R44, UR7, -R194 ;  /* 0x000000072c187c23 */ /* 0x008fe200080008c2 */
[----:B------:R-:W-:Y:S01]  /*6920*/  UMOV UR7, 0x80000020 ;  /* 0x8000002000077882 */ /* 0x000fe20000000000 */
[----:B------:R-:W-:Y:S01]  /*6930*/  FADD R193, R193, R190 ;  /* 0x000000bec1c17221 */ /* 0x000fe20000000000 */
[----:B----4-:R-:W-:Y:S01]  /*6940*/  @!P4 FMUL R34, R34, R34 ;  /* 0x000000222222c220 */ /* 0x010fe20000400000 */
[----:B------:R-:W-:Y:S02]  /*6950*/  FSETP.GEU.AND P4, PT, R40, -126, PT ;  /* 0xc2fc00002800780b */ /* 0x000fe40003f8e000 */
[----:B------:R-:W-:-:S06]  /*6960*/  FADD R193, R193, R197 ;  /* 0x000000c5c1c17221 */ /* 0x000fcc0000000000 */
[----:B------:R-:W-:Y:S01]  /*6970*/  @!P5 FMUL R39, R39, 0.5 ;  /* 0x3f0000002727d820 */ /* 0x000fe20000400000 */
[----:B-1----:R-:W-:Y:S01]  /*6980*/  @!P6 FMUL R35, R35, R35 ;  /* 0x000000232323e220 */ /* 0x002fe20000400000 */
[----:B------:R-:W-:Y:S02]  /*6990*/  FSETP.GEU.AND P6, PT, R41, -126, PT ;  /* 0xc2fc00002900780b */ /* 0x000fe40003fce000 */
[----:B------:R-:W1:Y:S01]  /*69a0*/  MUFU.EX2 R36, R39 ;  /* 0x0000002700247308 */ /* 0x000e620000000800 */
[----:B------:R-:W-:-:S07]  /*69b0*/  @!P4 FMUL R40, R40, 0.5 ;  /* 0x3f0000002828c820 */ /* 0x000fce0000400000 */
[----:B------:R-:W2:Y:S03]  /*69c0*/  MUFU.EX2 R198, R40 ;  /* 0x0000002800c67308 */ /* 0x000ea60000000800 */
[----:B------:R-:W-:-:S05]  /*69d0*/  @!P6 FMUL R41, R41, 0.5 ;  /* 0x3f0000002929e820 */ /* 0x000fca0000400000 */
[----:B------:R-:W3:Y:S01]  /*69e0*/  MUFU.EX2 R44, R41 ;  /* 0x00000029002c7308 */ /* 0x000ee20000000800 */
[----:B-1----:R-:W-:Y:S01]  /*69f0*/  @!P5 FMUL R36, R36, R36 ;  /* 0x000000242424d220 */ /* 0x002fe20000400000 */
[----:B------:R-:W-:Y:S01]  /*6a00*/  FSETP.GEU.AND P5, PT, R24, -126, PT ;  /* 0xc2fc00001800780b */ /* 0x000fe20003fae000 */
[----:B--2---:R-:W-:Y:S01]  /*6a10*/  @!P4 FMUL R198, R198, R198 ;  /* 0x000000c6c6c6c220 */ /* 0x004fe20000400000 */
[----:B------:R-:W-:-:S11]  /*6a20*/  FSETP.GEU.AND P4, PT, R37, -126, PT ;  /* 0xc2fc00002500780b */ /* 0x000fd60003f8e000 */
[----:B------:R-:W-:Y:S01]  /*6a30*/  @!P5 FMUL R24, R24, 0.5 ;  /* 0x3f0000001818d820 */ /* 0x000fe20000400000 */
[----:B---3--:R-:W-:Y:S01]  /*6a40*/  @!P6 FMUL R44, R44, R44 ;  /* 0x0000002c2c2ce220 */ /* 0x008fe20000400000 */
[----:B------:R-:W-:Y:S02]  /*6a50*/  FSETP.GEU.AND P6, PT, R42, -126, PT ;  /* 0xc2fc00002a00780b */ /* 0x000fe40003fce000 */
[----:B------:R1:W2:Y:S01]  /*6a60*/  MUFU.EX2 R38, R24 ;  /* 0x0000001800267308 */ /* 0x0002a20000000800 */
[----:B------:R-:W-:Y:S01]  /*6a70*/  @!P4 FMUL R37, R37, 0.5 ;  /* 0x3f0000002525c820 */ /* 0x000fe20000400000 */
[----:B-1----:R-:W-:-:S06]  /*6a80*/  F2FP.F16.F32.PACK_AB R24, R191, R188 ;  /* 0x000000bcbf18723e */ /* 0x002fcc00000000ff */
[----:B------:R-:W1:Y:S03]  /*6a90*/  MUFU.EX2 R37, R37 ;  /* 0x0000002500257308 */ /* 0x000e660000000800 */
[----:B------:R-:W-:Y:S01]  /*6aa0*/  @!P6 FMUL R42, R42, 0.5 ;  /* 0x3f0000002a2ae820 */ /* 0x000fe20000400000 */
[----:B------:R-:W-:Y:S01]  /*6ab0*/  WARPGROUP.ARRIVE ;  /* 0x00000000000079c5 */ /* 0x000fe20000000000 */
[----:B--2---:R-:W-:-:S04]  /*6ac0*/  @!P5 FMUL R38, R38, R38 ;  /* 0x000000262626d220 */ /* 0x004fc80000400000 */
[----:B------:R-:W2:Y:S01]  /*6ad0*/  MUFU.EX2 R42, R42 ;  /* 0x0000002a002a7308 */ /* 0x000ea20000000800 */
[----:B------:R-:W-:Y:S01]  /*6ae0*/  HGMMA.64x32x16.F32 R152, R24, gdesc[UR20].tnspB, R152, gsb0 ;  /* 0x4060001418987df0 */ /* 0x000fe20008000898 */
[----:B------:R-:W-:Y:S01]  /*6af0*/  UMOV UR22, UR8 ;  /* 0x0000000800167c82 */ /* 0x000fe20008000000 */
[----:B------:R-:W-:Y:S01]  /*6b00*/  UMOV UR23, 0x80000020 ;  /* 0x8000002000177882 */ /* 0x000fe20000000000 */
[----:B------:R-:W-:Y:S01]  /*6b10*/  UIADD3 UR8, UR6, 0x40, URZ ;  /* 0x0000004006087890 */ /* 0x000fe2000fffe03f */
[----:B------:R-:W-:Y:S01]  /*6b20*/  FSETP.GEU.AND P5, PT, R43, -126, PT ;  /* 0xc2fc00002b00780b */ /* 0x000fe20003fae000 */
[----:B-1----:R-:W-:Y:S01]  /*6b30*/  @!P4 FMUL R37, R37, R37 ;  /* 0x000000252525c220 */ /* 0x002fe20000400000 */
[----:B------:R-:W-:Y:S01]  /*6b40*/  FSETP.GEU.AND P4, PT, R46, -126, PT ;  /* 0xc2fc00002e00780b */ /* 0x000fe20003f8e000 */
[----:B--2---:R-:W-:Y:S01]  /*6b50*/  @!P6 FMUL R42, R42, R42 ;  /* 0x0000002a2a2ae220 */ /* 0x004fe20000400000 */
[----:B------:R-:W-:-:S09]  /*6b60*/  FSETP.GEU.AND P6, PT, R47, -126, PT ;  /* 0xc2fc00002f00780b */ /* 0x000fd20003fce000 */
[----:B------:R-:W-:Y:S02]  /*6b70*/  @!P5 FMUL R43, R43, 0.5 ;  /* 0x3f0000002b2bd820 */ /* 0x000fe40000400000 */
[----:B------:R-:W-:-:S04]  /*6b80*/  @!P4 FMUL R46, R46, 0.5 ;  /* 0x3f0000002e2ec820 */ /* 0x000fc80000400000 */
[----:B------:R-:W1:Y:S01]  /*6b90*/  MUFU.EX2 R43, R43 ;  /* 0x0000002b002b7308 */ /* 0x000e620000000800 */
[----:B------:R-:W-:-:S07]  /*6ba0*/  @!P6 FMUL R47, R47, 0.5 ;  /* 0x3f0000002f2fe820 */ /* 0x000fce0000400000 */
[----:B------:R-:W2:Y:S08]  /*6bb0*/  MUFU.EX2 R46, R46 ;  /* 0x0000002e002e7308 */ /* 0x000eb00000000800 */
[----:B------:R-:W3:Y:S01]  /*6bc0*/  MUFU.EX2 R47, R47 ;  /* 0x0000002f002f7308 */ /* 0x000ee20000000800 */
[----:B-1----:R-:W-:Y:S01]  /*6bd0*/  @!P5 FMUL R43, R43, R43 ;  /* 0x0000002b2b2bd220 */ /* 0x002fe20000400000 */
[----:B------:R-:W-:Y:S01]  /*6be0*/  FSETP.GEU.AND P5, PT, R48, -126, PT ;  /* 0xc2fc00003000780b */ /* 0x000fe20003fae000 */
[----:B--2---:R-:W-:Y:S01]  /*6bf0*/  @!P4 FMUL R46, R46, R46 ;  /* 0x0000002e2e2ec220 */ /* 0x004fe20000400000 */
[----:B------:R-:W-:-:S02]  /*6c00*/  WARPGROUP.DEPBAR.LE gsb0, 0x0 ;  /* 0x00008000000079c5 */ /* 0x000fc40000010000 */
[----:B------:R-:W-:Y:S01]  /*6c10*/  WARPGROUP.ARRIVE ;  /* 0x00000000000079c5 */ /* 0x000fe20000000000 */
[----:B------:R-:W-:-:S08]  /*6c20*/  FSETP.GEU.AND P4, PT, R49, -126, PT ;  /* 0xc2fc00003100780b */ /* 0x000fd00003f8e000 */
[----:B------:R-:W-:Y:S01]  /*6c30*/  @!P5 FMUL R48, R48, 0.5 ;  /* 0x3f0000003030d820 */ /* 0x000fe20000400000 */
[----:B---3--:R-:W-:Y:S01]  /*6c40*/  @!P6 FMUL R47, R47, R47 ;  /* 0x0000002f2f2fe220 */ /* 0x008fe20000400000 */
[----:B------:R-:W-:Y:S01]  /*6c50*/  HGMMA.64x32x16.F32 R136, R24, gdesc[UR20].tnspB, R136, gsb0 ;  /* 0x4060001418887df0 */ /* 0x000fe20008000888 */
[----:B------:R-:W-:Y:S01]  /*6c60*/  UMOV UR22, UR8 ;  /* 0x0000000800167c82 */ /* 0x000fe20008000000 */
[----:B------:R-:W-:Y:S01]  /*6c70*/  UMOV UR23, 0x80000020 ;  /* 0x8000002000177882 */ /* 0x000fe20000000000 */
[----:B------:R-:W-:Y:S01]  /*6c80*/  UIADD3 UR8, UR6, 0x80, URZ ;  /* 0x0000008006087890 */ /* 0x000fe2000fffe03f */
[----:B------:R-:W1:Y:S01]  /*6c90*/  MUFU.EX2 R39, R48 ;  /* 0x0000003000277308 */ /* 0x000e620000000800 */
[----:B------:R-:W-:Y:S01]  /*6ca0*/  FSETP.GEU.AND P6, PT, R53, -126, PT ;  /* 0xc2fc00003500780b */ /* 0x000fe20003fce000 */
[----:B------:R-:W-:-:S06]  /*6cb0*/  @!P4 FMUL R49, R49, 0.5 ;  /* 0x3f0000003131c820 */ /* 0x000fcc0000400000 */
[----:B------:R-:W2:Y:S06]  /*6cc0*/  MUFU.EX2 R49, R49 ;  /* 0x0000003100317308 */ /* 0x000eac0000000800 */
[----:B------:R-:W-:Y:S01]  /*6cd0*/  @!P6 FMUL R53, R53, 0.5 ;  /* 0x3f0000003535e820 */ /* 0x000fe20000400000 */
[----:B-1----:R-:W-:Y:S01]  /*6ce0*/  @!P5 FMUL R39, R39, R39 ;  /* 0x000000272727d220 */ /* 0x002fe20000400000 */
[----:B------:R-:W-:-:S04]  /*6cf0*/  FSETP.GEU.AND P5, PT, R52, -126, PT ;  /* 0xc2fc00003400780b */ /* 0x000fc80003fae000 */
[----:B------:R-:W1:Y:S01]  /*6d00*/  MUFU.EX2 R53, R53 ;  /* 0x0000003500357308 */ /* 0x000e620000000800 */
[----:B--2---:R-:W-:Y:S01]  /*6d10*/  @!P4 FMUL R49, R49, R49 ;  /* 0x000000313131c220 */ /* 0x004fe20000400000 */
[----:B------:R-:W-:-:S07]  /*6d20*/  FSETP.GEU.AND P4, PT, R50, -126, PT ;  /* 0xc2fc00003200780b */ /* 0x000fce0003f8e000 */
[----:B------:R-:W-:-:S04]  /*6d30*/  @!P5 FMUL R52, R52, 0.5 ;  /* 0x3f0000003434d820 */ /* 0x000fc80000400000 */
[----:B------:R-:W2:Y:S01]  /*6d40*/  MUFU.EX2 R41, R52 ;  /* 0x0000003400297308 */ /* 0x000ea20000000800 */
[----:B-1----:R-:W-:Y:S01]  /*6d50*/  @!P6 FMUL R53, R53, R53 ;  /* 0x000000353535e220 */ /* 0x002fe20000400000 */
[----:B------:R-:W-:Y:S01]  /*6d60*/  FSETP.GEU.AND P6, PT, R51, -126, PT ;  /* 0xc2fc00003300780b */ /* 0x000fe20003fce000 */
[----:B------:R-:W-:Y:S01]  /*6d70*/  @!P4 FMUL R50, R50, 0.5 ;  /* 0x3f0000003232c820 */ /* 0x000fe20000400000 */
[----:B------:R-:W-:Y:S02]  /*6d80*/  WARPGROUP.DEPBAR.LE gsb0, 0x0 ;  /* 0x00008000000079c5 */ /* 0x000fe40000010000 */
[----:B------:R-:W-:-:S03]  /*6d90*/  WARPGROUP.ARRIVE ;  /* 0x00000000000079c5 */ /* 0x000fc60000000000 */
[----:B------:R-:W1:Y:S06]  /*6da0*/  MUFU.EX2 R50, R50 ;  /* 0x0000003200327308 */ /* 0x000e6c0000000800 */
[----:B------:R-:W-:Y:S01]  /*6db0*/  @!P6 FMUL R51, R51, 0.5 ;  /* 0x3f0000003333e820 */ /* 0x000fe20000400000 */
[----:B--2---:R-:W-:Y:S01]  /*6dc0*/  @!P5 FMUL R41, R41, R41 ;  /* 0x000000292929d220 */ /* 0x004fe20000400000 */
[----:B------:R-:W-:Y:S01]  /*6dd0*/  FSETP.GEU.AND P5, PT, R55, -126, PT ;  /* 0xc2fc00003700780b */ /* 0x000fe20003fae000 */
[----:B------:R-:W-:Y:S01]  /*6de0*/  HGMMA.64x32x16.F32 R120, R24, gdesc[UR8].tnspB, R120, gsb0 ;  /* 0x4060000818787df0 */ /* 0x000fe20008000878 */
[----:B------:R-:W-:Y:S01]  /*6df0*/  UMOV UR10, UR12 ;  /* 0x0000000c000a7c82 */ /* 0x000fe20008000000 */
[----:B------:R-:W-:Y:S01]  /*6e00*/  UMOV UR11, 0x80000020 ;  /* 0x80000020000b7882 */ /* 0x000fe20000000000 */
[----:B------:R-:W-:Y:S01]  /*6e10*/  UIADD3 UR12, UR6, 0x240, URZ ;  /* 0x00000240060c7890 */ /* 0x000fe2000fffe03f */
[----:B------:R-:W2:Y:S01]  /*6e20*/  MUFU.EX2 R51, R51 ;  /* 0x0000003300337308 */ /* 0x000ea20000000800 */
[----:B-1----:R-:W-:Y:S01]  /*6e30*/  @!P4 FMUL R50, R50, R50 ;  /* 0x000000323232c220 */ /* 0x002fe20000400000 */
[----:B------:R-:W-:-:S06]  /*6e40*/  FSETP.GEU.AND P4, PT, R54, -126, PT ;  /* 0xc2fc00003600780b */ /* 0x000fcc0003f8e000 */
[----:B------:R-:W-:-:S06]  /*6e50*/  @!P5 FMUL R55, R55, 0.5 ;  /* 0x3f0000003737d820 */ /* 0x000fcc0000400000 */
[----:B------:R-:W1:Y:S01]  /*6e60*/  MUFU.EX2 R55, R55 ;  /* 0x0000003700377308 */ /* 0x000e620000000800 */
[----:B--2---:R-:W-:Y:S01]  /*6e70*/  @!P6 FMUL R51, R51, R51 ;  /* 0x000000333333e220 */ /* 0x004fe20000400000 */
[----:B------:R-:W-:-:S06]  /*6e80*/  @!P4 FMUL R54, R54, 0.5 ;  /* 0x3f0000003636c820 */ /* 0x000fcc0000400000 */
[----:B------:R-:W2:Y:S01]  /*6e90*/  MUFU.EX2 R54, R54 ;  /* 0x0000003600367308 */ /* 0x000ea20000000800 */
[----:B-1----:R-:W-:Y:S01]  /*6ea0*/  @!P5 FMUL R55, R55, R55 ;  /* 0x000000373737d220 */ /* 0x002fe20000400000 */
[----:B--2---:R-:W-:Y:S01]  /*6eb0*/  @!P4 FMUL R54, R54, R54 ;  /* 0x000000363636c220 */ /* 0x004fe20000400000 */
[----:B------:R-:W-:Y:S02]  /*6ec0*/  WARPGROUP.DEPBAR.LE gsb0, 0x0 ;  /* 0x00008000000079c5 */ /* 0x000fe40000010000 */
[----:B------:R-:W-:Y:S01]  /*6ed0*/  WARPGROUP.ARRIVE ;  /* 0x00000000000079c5 */ /* 0x000fe20000000000 */
[----:B------:R-:W-:-:S04]  /*6ee0*/  ISETP.NE.AND P4, PT, R187, 0x4, PT ;  /* 0x00000004bb00780c */ /* 0x000fc80003f85270 */
[----:B------:R-:W-:Y:S01]  /*6ef0*/  SEL R187, R187, RZ, P4 ;  /* 0x000000ffbbbb7207 */ /* 0x000fe20002000000 */
[----:B------:R-:W-:Y:S01]  /*6f00*/  HGMMA.64x32x16.F32 R104, R24, gdesc[UR8].tnspB, R104, gsb0 ;  /* 0x4060000818687df0 */ /* 0x000fe20008000868 */
[----:B------:R-:W-:Y:S01]  /*6f10*/  UMOV UR10, UR14 ;  /* 0x0000000e000a7c82 */ /* 0x000fe20008000000 */
[----:B------:R-:W-:Y:S01]  /*6f20*/  UMOV UR11, 0x80000020 ;  /* 0x80000020000b7882 */ /* 0x000fe20000000000 */
[----:B------:R-:W-:Y:S01]  /*6f30*/  UIADD3 UR14, UR6, 0x340, URZ ;  /* 0x00000340060e7890 */ /* 0x000fe2000fffe03f */
        /* <DEDUP_REMOVED lines=17> */
[----:B------:R-:W-:Y:S01]  /*7050*/  F2FP.F16.F32.PACK_AB R24, R30, R33 ;  /* 0x000000211e18723e */ /* 0x000fe200000000ff */
[----:B------:R-:W-:Y:S01]  /*7060*/  FADD R33, R28, R33 ;  /* 0x000000211c217221 */ /* 0x000fe20000000000 */
[----:B------:R-:W-:Y:S02]  /*7070*/  F2FP.F16.F32.PACK_AB R26, R32, R31 ;  /* 0x0000001f201a723e */ /* 0x000fe400000000ff */
[----:B------:R-:W-:Y:S01]  /*7080*/  F2FP.F16.F32.PACK_AB R25, R34, R197 ;  /* 0x000000c52219723e */ /* 0x000fe200000000ff */
[----:B------:R-:W-:Y:S01]  /*7090*/  FADD R30, R33, R30 ;  /* 0x0000001e211e7221 */ /* 0x000fe20000000000 */
[----:B------:R-:W-:Y:S01]  /*70a0*/  F2FP.F16.F32.PACK_AB R27, R36, R35 ;  /* 0x00000023241b723e */ /* 0x000fe200000000ff */
[----:B------:R-:W-:-:S02]  /*70b0*/  FADD R34, R193, R34 ;  /* 0x00000022c1227221 */ /* 0x000fc40000000000 */
[----:B------:R-:W-:Y:S01]  /*70c0*/  FADD R31, R30, R31 ;  /* 0x0000001f1e1f7221 */ /* 0x000fe20000000000 */
[----:B------:R-:W-:Y:S01]  /*70d0*/  WARPGROUP.ARRIVE ;  /* 0x00000000000079c5 */ /* 0x000fe20000000000 */
[----:B------:R-:W-:Y:S02]  /*70e0*/  FADD R35, R34, R35 ;  /* 0x0000002322237221 */ /* 0x000fe40000000000 */
[----:B------:R-:W-:Y:S02]  /*70f0*/  FADD R31, R31, R32 ;  /* 0x000000201f1f7221 */ /* 0x000fe40000000000 */
[----:B------:R-:W-:Y:S01]  /*7100*/  FADD R35, R35, R36 ;  /* 0x0000002423237221 */ /* 0x000fe20000000000 */
[----:B------:R-:W-:Y:S01]  /*7110*/  HGMMA.64x32x16.F32 R152, R24, gdesc[UR20].tnspB, R152, gsb0 ;  /* 0x4060001418987df0 */ /* 0x000fe20008000898 */
[----:B------:R-:W-:Y:S01]  /*7120*/  UMOV UR22, UR8 ;  /* 0x0000000800167c82 */ /* 0x000fe20008000000 */
[----:B------:R-:W-:Y:S01]  /*7130*/  UMOV UR23, 0x80000020 ;  /* 0x8000002000177882 */ /* 0x000fe20000000000 */
[----:B------:R-:W-:Y:S01]  /*7140*/  UIADD3 UR8, UR6, 0xc0, URZ ;  /* 0x000000c006087890 */ /* 0x000fe2000fffe03f */
[----:B------:R-:W-:Y:S01]  /*7150*/  FADD R31, R31, R198 ;  /* 0x000000c61f1f7221 */ /* 0x000fe20000000000 */
[----:B------:R-:W-:-:S03]  /*7160*/  FADD R35, R35, R42 ;  /* 0x0000002a23237221 */ /* 0x000fc60000000000 */
[----:B------:R-:W-:Y:S01]  /*7170*/  FADD R31, R31, R44 ;  /* 0x0000002c1f1f7221 */ /* 0x000fe20000000000 */
[----:B------:R-:W-:-:S04]  /*7180*/  FADD R35, R35, R43 ;  /* 0x0000002b23237221 */ /* 0x000fc80000000000 */
[----:B------:R-:W-:-:S04]  /*7190*/  FADD R35, R35, R46 ;  /* 0x0000002e23237221 */ /* 0x000fc80000000000 */
[----:B------:R-:W-:-:S04]  /*71a0*/  FADD R35, R35, R47 ;  /* 0x0000002f23237221 */ /* 0x000fc80000000000 */
[----:B------:R-:W-:-:S04]  /*71b0*/  FADD R35, R35, R50 ;  /* 0x0000003223237221 */ /* 0x000fc80000000000 */
[----:B------:R-:W-:-:S04]  /*71c0*/  FADD R35, R35, R51 ;  /* 0x0000003323237221 */ /* 0x000fc80000000000 */
[----:B------:R-:W-:-:S04]  /*71d0*/  FADD R35, R35, R54 ;  /* 0x0000003623237221 */ /* 0x000fc80000000000 */
[----:B------:R-:W-:Y:S01]  /*71e0*/  FADD R179, R35, R55 ;  /* 0x0000003723b37221 */ /* 0x000fe20000000000 */
        /* <DEDUP_REMOVED lines=35> */
[----:B------:R-:W-:Y:S02]  /*7420*/  F2FP.F16.F32.PACK_AB R24, R44, R198 ;  /* 0x000000c62c18723e */ /* 0x000fe400000000ff */
[----:B------:R-:W-:Y:S01]  /*7430*/  F2FP.F16.F32.PACK_AB R26, R37, R38 ;  /* 0x00000026251a723e */ /* 0x000fe200000000ff */
[----:B------:R-:W-:Y:S01]  /*7440*/  FADD R38, R31, R38 ;  /* 0x000000261f267221 */ /* 0x000fe20000000000 */
[----:B------:R-:W-:Y:S02]  /*7450*/  F2FP.F16.F32.PACK_AB R25, R43, R42 ;  /* 0x0000002a2b19723e */ /* 0x000fe400000000ff */
[----:B------:R-:W-:Y:S01]  /*7460*/  F2FP.F16.F32.PACK_AB R27, R47, R46 ;  /* 0x0000002e2f1b723e */ /* 0x000fe200000000ff */
[----:B------:R-:W-:-:S03]  /*7470*/  FADD R38, R38, R37 ;  /* 0x0000002526267221 */ /* 0x000fc60000000000 */
[----:B------:R-:W-:Y:S01]  /*7480*/  WARPGROUP.ARRIVE ;  /* 0x00000000000079c5 */ /* 0x000fe20000000000 */
[----:B------:R-:W-:-:S04]  /*7490*/  FADD R38, R38, R39 ;  /* 0x0000002726267221 */ /* 0x000fc80000000000 */
[----:B------:R-:W-:Y:S01]  /*74a0*/  FADD R38, R38, R49 ;  /* 0x0000003126267221 */ /* 0x000fe20000000000 */
[----:B------:R-:W-:Y:S01]  /*74b0*/  HGMMA.64x32x16.F32 R152, R24, gdesc[UR20].tnspB, R152, gsb0 ;  /* 0x4060001418987df0 */ /* 0x000fe20008000898 */
[----:B------:R-:W-:Y:S01]  /*74c0*/  UMOV UR22, UR14 ;  /* 0x0000000e00167c82 */ /* 0x000fe20008000000 */
[----:B------:R-:W-:Y:S01]  /*74d0*/  UMOV UR23, 0x80000020 ;  /* 0x8000002000177882 */ /* 0x000fe20000000000 */
        /* <DEDUP_REMOVED lines=33> */
[----:B------:R-:W-:Y:S02]  /*76f0*/  F2FP.F16.F32.PACK_AB R24, R49, R39 ;  /* 0x000000273118723e */ /* 0x000fe400000000ff */
[----:B------:R-:W-:Y:S02]  /*7700*/  F2FP.F16.F32.PACK_AB R26, R53, R41 ;  /* 0x00000029351a723e */ /* 0x000fe400000000ff */
[----:B------:R-:W-:Y:S02]  /*7710*/  F2FP.F16.F32.PACK_AB R25, R51, R50 ;  /* 0x000000323319723e */ /* 0x000fe400000000ff */
[----:B------:R-:W-:-:S04]  /*7720*/  F2FP.F16.F32.PACK_AB R27, R55, R54 ;  /* 0x00000036371b723e */ /* 0x000fc800000000ff */
        /* <DEDUP_REMOVED lines=31> */
[C---:B------:R-:W-:Y:S01]  /*7920*/  LEA R24, R6.reuse, R183, 0x3 ;  /* 0x000000b706187211 */ /* 0x040fe200078e18ff */
[----:B------:R-:W-:-:S03]  /*7930*/  VIADD R6, R6, 0x1 ;  /* 0x0000000106067836 */ /* 0x000fc60000000000 */
[----:B------:R-:W-:Y:S02]  /*7940*/  PRMT R24, RZ, 0x654, R24 ;  /* 0x00000654ff187816 */ /* 0x000fe40000000018 */
[C---:B------:R-:W-:Y:S02]  /*7950*/  ISETP.NE.AND P3, PT, R6.reuse, 0x4, PT ;  /* 0x000000040600780c */ /* 0x040fe40003f65270 */
[----:B------:R1:W-:Y:S02]  /*7960*/  SYNCS.ARRIVE.TRANS64.RED.A1T0 RZ, [R24+URZ], RZ ;  /* 0x000000ff18ff79a7 */ /* 0x0003e4000810043f */
[----:B------:R-:W-:Y:S02]  /*7970*/  SEL R6, R6, RZ, P3 ;  /* 0x000000ff06067207 */ /* 0x000fe40001800000 */
[----:B-1----:R-:W-:-:S04]  /*7980*/  SEL R24, RZ, 0x1, P4 ;  /* 0x00000001ff187807 */ /* 0x002fc80002000000 */
[----:B------:R-:W-:Y:S01]  /*7990*/  LOP3.LUT R3, R3, R24, RZ, 0x3c, !PT ;  /* 0x0000001803037212 */ /* 0x000fe200078e3cff */
[----:B------:R-:W-:Y:S06]  /*79a0*/  @P2 BRA `(.L_x_31) ;  /* 0x0000000400202947 */ /* 0x000fec0003800000 */
[----:B------:R-:W-:Y:S01]  /*79b0*/  ISETP.LT.OR P2, PT, R7, 0x1, !P0 ;  /* 0x000000010700780c */ /* 0x000fe20004741670 */
[----:B------:R-:W-:-:S12]  /*79c0*/  BSSY B0, `(.L_x_32) ;  /* 0x0000045000007945 */ /* 0x000fd80003800000 */
[----:B------:R-:W-:Y:S05]  /*79d0*/  @P2 BRA `(.L_x_33) ;  /* 0x00000004000c2947 */ /* 0x000fea0003800000 */
[----:B------:R-:W-:Y:S02]  /*79e0*/  ISETP.NE.AND P3, PT, R176, RZ, PT ;  /* 0x000000ffb000720c */ /* 0x000fe40003f65270 */
[----:B------:R-:W-:Y:S02]  /*79f0*/  LEA R24, R5, R16, 0x3 ;  /* 0x0000001005187211 */ /* 0x000fe400078e18ff */
[----:B------:R-:W-:-:S09]  /*7a00*/  SHF.L.U32 R25, R4, 0x1f, RZ ;  /* 0x0000001f04197819 */ /* 0x000fd200000006ff */
.L_x_34:
[----:B-1----:R1:W2:Y:S02]  /*7a10*/  SYNCS.PHASECHK.TRANS64.TRYWAIT P2, [R24+URZ+0x23020], R25 ;  /* 0x02302019180075a7 */ /* 0x0022a4000804017f */
[----:B--2---:R-:W-:Y:S05]  /*7a20*/  @!P2 NANOSLEEP.SYNCS 0x989680 ;  /* 0x009896800000a95d */ /* 0x004fea0003900000 */
[----:B------:R-:W2:Y:S02]  /*7a30*/  @!P2 SYNCS.PHASECHK.TRANS64 P2, [R24+URZ+0x23020], R25 ;  /* 0x023020191800a5a7 */ /* 0x000ea4000804007f */
[----:B--2---:R-:W-:Y:S05]  /*7a40*/  @!P2 BRA `(.L_x_34) ;  /* 0xfffffffc00f0a947 */ /* 0x004fea000383ffff */
[----:B------:R-:W-:Y:S05]  /*7a50*/  @P3 BRA `(.L_x_35) ;  /* 0x0000000000143947 */ /* 0x000fea0003800000 */
[----:B------:R-:W-:Y:S02]  /*7a60*/  LOP3.LUT P2, RZ, R17, 0x1f, RZ, 0xc0, !PT ;  /* 0x0000001f11ff7812 */ /* 0x000fe4000784c0ff */
[----:B-1----:R-:W-:-:S04]  /*7a70*/  MOV R25, 0x7000 ;  /* 0x0000700000197802 */ /* 0x002fc80000000f00 */
[----:B------:R2:W-:Y:S07]  /*7a80*/  SYNCS.ARRIVE.TRANS64 RZ, [R24+URZ+0x23000], R25 ;  /* 0x0230001918ff79a7 */ /* 0x0005ee000800003f */
[----:B------:R-:W-:Y:S05]  /*7a90*/  @!P2 BRA `(.L_x_35) ;  /* 0x000000000004a947 */ /* 0x000fea0003800000 */
[----:B------:R-:W-:Y:S01]  /*7aa0*/  BPT.TRAP 0x1 ;  /* 0x000000040000795c */ /* 0x000fe20000300000 */
.L_x_35:
[----:B-12---:R-:W-:Y:S01]  /*7ab0*/  IMAD R25, R5, 0x7000, R16 ;  /* 0x0000700005197824 */ /* 0x006fe200078e0210 */
[----:B------:R-:W-:Y:S01]  /*7ac0*/  R2UR UR51, R178 ;  /* 0x00000000b23372ca */ /* 0x000fe200000e0000 */
[----:B------:R-:W-:Y:S01]  /*7ad0*/  UIADD3 UR6, UP0, UR38, 0x2f0, URZ ;  /* 0x000002f026067890 */ /* 0x000fe2000ff1e03f */
[----:B------:R-:W-:Y:S01]  /*7ae0*/  R2UR UR49, R24 ;  /* 0x00000000183172ca */ /* 0x000fe200000e0000 */
[----:B------:R-:W-:Y:S01]  /*7af0*/  UMOV UR22, 0x0 ;  /* 0x0000000000167882 */ /* 0x000fe20000000000 */
[----:B------:R-:W-:Y:S01]  /*7b00*/  R2UR UR14, R25 ;  /* 0x00000000190e72ca */ /* 0x000fe200000e0000 */
[----:B------:R-:W-:Y:S01]  /*7b10*/  UIADD3.X UR7, URZ, UR39, URZ, UP0, !UPT ;  /* 0x000000273f077290 */ /* 0x000fe200087fe43f */
[----:B------:R-:W-:Y:S01]  /*7b20*/  VIADD R5, R5, 0x1 ;  /* 0x0000000105057836 */ /* 0x000fe20000000000 */
[----:B------:R-:W-:Y:S01]  /*7b30*/  UMOV UR23, 0x10000000 ;  /* 0x1000000000177882 */ /* 0x000fe20000000000 */
[----:B------:R-:W-:Y:S01]  /*7b40*/  UMOV UR50, URZ ;  /* 0x0000003f00327c82 */ /* 0x000fe20008000000 */
[----:B------:R-:W-:Y:S01]  /*7b50*/  UMOV UR18, 0x20 ;  /* 0x0000002000127882 */ /* 0x000fe20000000000 */
[----:B------:R-:W-:Y:S01]  /*7b60*/  UMOV UR20, UR52 ;  /* 0x0000003400147c82 */ /* 0x000fe20008000000 */
[----:B------:R-:W-:Y:S01]  /*7b70*/  UMOV UR21, UR53 ;  /* 0x0000003500157c82 */ /* 0x000fe20008000000 */
[----:B------:R-:W-:Y:S01]  /*7b80*/  UMOV UR10, 0x40 ;  /* 0x00000040000a7882 */ /* 0x000fe20000000000 */
[----:B------:R-:W-:Y:S01]  /*7b90*/  USHF.L.U32 UR51, UR51, 0x6, URZ ;  /* 0x0000000633337899 */ /* 0x000fe2000800063f */
[C---:B------:R-:W-:Y:S01]  /*7ba0*/  ISETP.NE.AND P2, PT, R5.reuse, 0x4, PT ;  /* 0x000000040500780c */ /* 0x040fe20003f45270 */
[----:B------:R-:W-:Y:S01]  /*7bb0*/  UIADD3 UR49, UR49, 0x23000, URZ ;  /* 0x0002300031317890 */ /* 0x000fe2000fffe03f */
[----:B------:R-:W-:Y:S01]  /*7bc0*/  IADD3 R178, R178, 0x1, RZ ;  /* 0x00000001b2b27810 */ /* 0x000fe20007ffe0ff */
[----:B------:R-:W-:Y:S01]  /*7bd0*/  UIADD3 UR48, UR14, 0x7000, URZ ;  /* 0x000070000e307890 */ /* 0x000fe2000fffe03f */
[----:B------:R-:W-:Y:S01]  /*7be0*/  SEL R25, RZ, 0x1, P2 ;  /* 0x00000001ff197807 */ /* 0x000fe20001000000 */
        /* <DEDUP_REMOVED lines=34> */
.L_x_33:
[----:B------:R-:W-:Y:S05]  /*7e10*/  BSYNC B0 ;  /* 0x0000000000007941 */ /* 0x000fea0003800000 */
.L_x_32:
[----:B------:R-:W-:-:S07]  /*7e20*/  IADD3 R7, R7, -0x1, RZ ;  /* 0xffffffff07077810 */ /* 0x000fce0007ffe0ff */
.L_x_31:
[----:B------:R-:W-:Y:S01]  /*7e30*/  VIADD R181, R181, 0x40 ;  /* 0x00000040b5b57836 */ /* 0x000fe20000000000 */
[----:B------:R-:W-:Y:S02]  /*7e40*/  MOV R189, R182 ;  /* 0x000000b600bd7202 */ /* 0x000fe40000000f00 */
[----:B------:R-:W-:Y:S01]  /*7e50*/  MOV R191, R184 ;  /* 0x000000b800bf7202 */ /* 0x000fe20000000f00 */
[----:B------:R-:W-:Y:S06]  /*7e60*/  @P1 BRA `(.L_x_36) ;  /* 0xffffffcc00081947 */ /* 0x000fec000383ffff */
.L_x_24:
[----:B------:R-:W-:-:S13]  /*7e70*/  ISETP.GE.AND P1, PT, R185, 0x1, PT ;  /* 0x00000001b900780c */ /* 0x000fda0003f26270 */
[----:B------:R-:W-:Y:S05]  /*7e80*/  @!P1 BRA `(.L_x_37) ;  /* 0x0000003c00309947 */ /* 0x000fea0003800000 */
[----:B------:R-:W-:Y:S01]  /*7e90*/  IMAD.MOV.U32 R191, RZ, RZ, R182 ;  /* 0x000000ffffbf7224 */ /* 0x000fe200078e00b6 */
[----:B------:R-:W-:Y:S02]  /*7ea0*/  MOV R189, R184 ;  /* 0x000000b800bd7202 */ /* 0x000fe40000000f00 */
[----:B------:R-:W-:-:S07]  /*7eb0*/  LOP3.LUT R188, R17, 0x1f, RZ, 0xc0, !PT ;  /* 0x0000001f11bc7812 */ /* 0x000fce00078ec0ff */
.L_x_51:
[----:B------:R-:W-:Y:S02]  /*7ec0*/  LEA R25, R187, R16, 0x3 ;  /* 0x00000010bb197211 */ /* 0x000fe400078e18ff */
[----:B--2---:R-:W-:-:S07]  /*7ed0*/  SHF.L.U32 R24, R3, 0x1f, RZ ;  /* 0x0000001f03187819 */ /* 0x004fce00000006ff */
.L_x_38:
[----:B--2---:R2:W3:Y:S02]  /*7ee0*/  SYNCS.PHASECHK.TRANS64.TRYWAIT P1, [R25+URZ+0x23000], R24 ;  /* 0x02300018190075a7 */ /* 0x0044e4000802017f */
[----:B---3--:R-:W-:Y:S05]  /*7ef0*/  @!P1 NANOSLEEP.SYNCS 0x989680 ;  /* 0x009896800000995d */ /* 0x008fea0003900000 */
[----:B------:R-:W3:Y:S02]  /*7f00*/  @!P1 SYNCS.PHASECHK.TRANS64 P1, [R25+URZ+0x23000], R24 ;  /* 0x02300018190095a7 */ /* 0x000ee4000802007f */
[----:B---3--:R-:W-:Y:S05]  /*7f10*/  @!P1 BRA `(.L_x_38) ;  /* 0xfffffffc00f09947 */ /* 0x008fea000383ffff */
[----:B------:R-:W-:Y:S05]  /*7f20*/  WARPSYNC.ALL ;  /* 0x0000000000007948 */ /* 0x000fea0003800000 */
[----:B------:R-:W-:Y:S01]  /*7f30*/  IMAD.U32 R192, RZ, RZ, UR30 ;  /* 0x0000001effc07e24 */ /* 0x000fe2000f8e00ff */
[----:B------:R-:W-:Y:S01]  /*7f40*/  MOV R193, 0x80000020 ;  /* 0x8000002000c17802 */ /* 0x000fe20000000f00 */
[----:B-12---:R-:W-:Y:S01]  /*7f50*/  WARPGROUP.ARRIVE ;  /* 0x00000000000079c5 */ /* 0x006fe20000000000 */
[----:B------:R-:W-:Y:S01]  /*7f60*/  R2UR UR8, R8 ;  /* 0x00000000080872ca */ /* 0x000fe200000e0000 */
[----:B------:R-:W-:Y:S01]  /*7f70*/  IMAD R192, R187, 0x700, R192 ;  /* 0x00000700bbc07824 */ /* 0x000fe200078e02c0 */
[----:B------:R-:W-:Y:S01]  /*7f80*/  R2UR UR11, R193 ;  /* 0x00000000c10b72ca */ /* 0x000fe200000e0000 */
[----:B------:R-:W-:Y:S01]  /*7f90*/  IMAD.MOV.U32 R195, RZ, RZ, -0x7fffffe0 ;  /* 0x80000020ffc37424 */ /* 0x000fe200078e00ff */
[----:B------:R-:W-:Y:S01]  /*7fa0*/  R2UR UR9, R9 ;  /* 0x00000000090972ca */ /* 0x000fe200000e0000 */
[----:B------:R-:W-:Y:S01]  /*7fb0*/  IMAD.MOV.U32 R193, RZ, RZ, -0x7fffffe0 ;  /* 0x80000020ffc17424 */ /* 0x000fe200078e00ff */
[----:B------:R-:W-:-:S02]  /*7fc0*/  R2UR UR10, R192 ;  /* 0x00000000c00a72ca */ /* 0x000fc400000e0000 */
[----:B------:R-:W-:Y:S02]  /*7fd0*/  IADD3 R194, R192, 0x2, RZ ;  /* 0x00000002c0c27810 */ /* 0x000fe40007ffe0ff */
[----:B------:R-:W-:Y:S02]  /*7fe0*/  R2UR UR7, R193 ;  /* 0x00000000c10772ca */ /* 0x000fe400000e0000 */
[----:B------:R-:W-:-:S07]  /*7ff0*/  ISETP.NE.AND P1, PT, R177, RZ, PT ;  /* 0x000000ffb100720c */ /* 0x000fce0003f25270 */
[----:B------:R-:W-:Y:S01]  /*8000*/  HGMMA.64x64x16.F32 R24, gdesc[UR8], RZ, !UPT, gsb0 ;  /* 0x00e00000081879f0 */ /* 0x000fe2000c0008ff */
[----:B------:R-:W-:Y:S02]  /*8010*/  R2UR UR10, R194 ;  /* 0x00000000c20a72ca */ /* 0x000fe400000e0000 */
[----:B------:R-:W-:Y:S02]  /*8020*/  R2UR UR11, R195 ;  /* 0x00000000c30b72ca */ /* 0x000fe400000e0000 */
[----:B------:R-:W-:Y:S02]  /*8030*/  R2UR UR8, R10 ;  /* 0x000000000a0872ca */ /* 0x000fe400000e0000 */
[----:B------:R-:W-:Y:S02]  /*8040*/  R2UR UR9, R11 ;  /* 0x000000000b0972ca */ /* 0x000fe400000e0000 */
[----:B------:R-:W-:Y:S02]  /*8050*/  IADD3 R194, R192, 0x100, RZ ;  /* 0x00000100c0c27810 */ /* 0x000fe40007ffe0ff */
[----:B------:R-:W-:Y:S01]  /*8060*/  MOV R195, 0x80000020 ;  /* 0x8000002000c37802 */ /* 0x000fe20000000f00 */
[----:B------:R-:W-:-:S02]  /*8070*/  WARPGROUP.DEPBAR.LE gsb0, 0x0 ;  /* 0x00008000000079c5 */ /* 0x000fc40000010000 */
[----:B------:R-:W-:-:S06]  /*8080*/  WARPGROUP.ARRIVE ;  /* 0x00000000000079c5 */ /* 0x000fcc0000000000 */
[----:B------:R-:W-:Y:S01]  /*8090*/  HGMMA.64x64x16.F32 R24, gdesc[UR8], R24, gsb0 ;  /* 0x00e00000081879f0 */ /* 0x000fe20008000818 */
[----:B------:R-:W-:Y:S01]  /*80a0*/  R2UR UR10, R194 ;  /* 0x00000000c20a72ca */ /* 0x000fe200000e0000 */
[----:B------:R-:W-:Y:S01]  /*80b0*/  VIADD R194, R192, 0x102 ;  /* 0x00000102c0c27836 */ /* 0x000fe20000000000 */
[----:B------:R-:W-:Y:S02]  /*80c0*/  R2UR UR11, R195 ;  /* 0x00000000c30b72ca */ /* 0x000fe400000e0000 */
[----:B------:R-:W-:Y:S02]  /*80d0*/  R2UR UR8, R12 ;  /* 0x000000000c0872ca */ /* 0x000fe400000e0000 */
[----:B------:R-:W-:Y:S02]  /*80e0*/  R2UR UR9, R13 ;  /* 0x000000000d0972ca */ /* 0x000fe400000e0000 */
[----:B------:R-:W-:Y:S01]  /*80f0*/  MOV R195, 0x80000020 ;  /* 0x8000002000c37802 */ /* 0x000fe20000000f00 */
[----:B------:R-:W-:-:S02]  /*8100*/  WARPGROUP.DEPBAR.LE gsb0, 0x0 ;  /* 0x00008000000079c5 */ /* 0x000fc40000010000 */
[----:B------:R-:W-:-:S08]  /*8110*/  WARPGROUP.ARRIVE ;  /* 0x00000000000079c5 */ /* 0x000fd00000000000 */
[----:B------:R-:W-:Y:S01]  /*8120*/  HGMMA.64x64x16.F32 R24, gdesc[UR8], R24, gsb0 ;  /* 0x00e00000081879f0 */ /* 0x000fe20008000818 */
[----:B------:R-:W-:Y:S02]  /*8130*/  R2UR UR10, R194 ;  /* 0x00000000c20a72ca */ /* 0x000fe400000e0000 */
[----:B------:R-:W-:Y:S01]  /*8140*/  R2UR UR11, R195 ;  /* 0x00000000c30b72ca */ /* 0x000fe200000e0000 */
[----:B------:R-:W-:Y:S01]  /*8150*/  IMAD.MOV.U32 R195, RZ, RZ, -0x7fffffe0 ;  /* 0x80000020ffc37424 */ /* 0x000fe200078e00ff */
[----:B------:R-:W-:Y:S02]  /*8160*/  R2UR UR8, R14 ;  /* 0x000000000e0872ca */ /* 0x000fe400000e0000 */
[----:B------:R-:W-:Y:S02]  /*8170*/  R2UR UR9, R15 ;  /* 0x000000000f0972ca */ /* 0x000fe400000e0000 */
[----:B------:R-:W-:Y:S01]  /*8180*/  IADD3 R194, R192, 0x200, RZ ;  /* 0x00000200c0c27810 */ /* 0x000fe20007ffe0ff */
[----:B------:R-:W-:-:S02]  /*8190*/  WARPGROUP.DEPBAR.LE gsb0, 0x0 ;  /* 0x00008000000079c5 */ /* 0x000fc40000010000 */
[----:B------:R-:W-:-:S08]  /*81a0*/  WARPGROUP.ARRIVE ;  /* 0x00000000000079c5 */ /* 0x000fd00000000000 */
[----:B------:R-:W-:Y:S01]  /*81b0*/  HGMMA.64x64x16.F32 R24, gdesc[UR8], R24, gsb0 ;  /* 0x00e00000081879f0 */ /* 0x000fe20008000818 */
        /* <DEDUP_REMOVED lines=64> */
[----:B------:R-:W-:Y:S01]  /*85c0*/  UMOV UR8, UR56 ;  /* 0x0000003800087c82 */ /* 0x000fe20008000000 */
[----:B------:R-:W-:Y:S01]  /*85d0*/  R2UR UR11, R195 ;  /* 0x00000000c30b72ca */ /* 0x000fe200000e0000 */
[----:B------:R-:W-:Y:S01]  /*85e0*/  UMOV UR9, UR57 ;  /* 0x0000003900097c82 */ /* 0x000fe20008000000 */
[C---:B------:R-:W-:Y:S01]  /*85f0*/  VIADD R194, R192.reuse, 0x600 ;  /* 0x00000600c0c27836 */ /* 0x040fe20000000000 */
[----:B------:R-:W-:Y:S02]  /*8600*/  MOV R195, 0x80000020 ;  /* 0x8000002000c37802 */ /* 0x000fe40000000f00 */
[----:B------:R-:W-:-:S04]  /*8610*/  IADD3 R192, R192, 0x602, RZ ;  /* 0x00000602c0c07810 */ /* 0x000fc80007ffe0ff */
[----:B------:R-:W-:Y:S01]  /*8620*/  R2UR UR6, R192 ;  /* 0x00000000c00672ca */ /* 0x000fe200000e0000 */
[----:B------:R-:W-:Y:S02]  /*8630*/  WARPGROUP.DEPBAR.LE gsb0, 0x0 ;  /* 0x00008000000079c5 */ /* 0x000fe40000010000 */
[----:B------:R-:W-:-:S06]  /*8640*/  WARPGROUP.ARRIVE ;  /* 0x00000000000079c5 */ /* 0x000fcc0000000000 */
[----:B------:R-:W-:Y:S01]  /*8650*/  HGMMA.64x64x16.F32 R24, gdesc[UR8], R24, gsb0 ;  /* 0x00e00000081879f0 */ /* 0x000fe20008000818 */
[----:B------:R-:W-:Y:S01]  /*8660*/  R2UR UR10, R194 ;  /* 0x00000000c20a72ca */ /* 0x000fe200000e0000 */
[----:B------:R-:W-:Y:S01]  /*8670*/  UMOV UR8, UR44 ;  /* 0x0000002c00087c82 */ /* 0x000fe20008000000 */
[----:B------:R-:W-:Y:S01]  /*8680*/  R2UR UR11, R195 ;  /* 0x00000000c30b72ca */ /* 0x000fe200000e0000 */
[----:B------:R-:W-:Y:S01]  /*8690*/  UMOV UR9, UR45 ;  /* 0x0000002d00097c82 */ /* 0x000fe20008000000 */
[----:B------:R-:W-:Y:S02]  /*86a0*/  WARPGROUP.DEPBAR.LE gsb0, 0x0 ;  /* 0x00008000000079c5 */ /* 0x000fe40000010000 */
[----:B------:R-:W-:-:S09]  /*86b0*/  WARPGROUP.ARRIVE ;  /* 0x00000000000079c5 */ /* 0x000fd20000000000 */
[----:B------:R-:W-:Y:S03]  /*86c0*/  HGMMA.64x64x16.F32 R24, gdesc[UR8], R24, gsb0 ;  /* 0x00e00000081879f0 */ /* 0x000fe60008000818 */
[----:B------:R-:W-:Y:S02]  /*86d0*/  WARPGROUP.DEPBAR.LE gsb0, 0x0 ;  /* 0x00008000000079c5 */ /* 0x000fe40000010000 */
[----:B------:R-:W-:-:S06]  /*86e0*/  WARPGROUP.ARRIVE ;  /* 0x00000000000079c5 */ /* 0x000fcc0000000000 */
[----:B------:R-:W-:Y:S03]  /*86f0*/  HGMMA.64x64x16.F32 R24, gdesc[UR4], R24, gsb0 ;  /* 0x00e00000041879f0 */ /* 0x000fe60008000818 */
[----:B------:R-:W-:Y:S02]  /*8700*/  WARPGROUP.DEPBAR.LE gsb0, 0x0 ;  /* 0x00008000000079c5 */ /* 0x000fe40000010000 */
[----:B------:R-:W-:Y:S05]  /*8710*/  @P1 BRA `(.L_x_39) ;  /* 0x0000000400201947 */ /* 0x000fea0003800000 */
[----:B------:R-:W-:Y:S01]  /*8720*/  ISETP.LT.OR P2, PT, R7, 0x1, !P0 ;  /* 0x000000010700780c */ /* 0x000fe20004741670 */
[----:B------:R-:W-:-:S12]  /*8730*/  BSSY B0, `(.L_x_40) ;  /* 0x0000045000007945 */ /* 0x000fd80003800000 */
[----:B------:R-:W-:Y:S05]  /*8740*/  @P2 BRA `(.L_x_41) ;  /* 0x00000004000c2947 */ /* 0x000fea0003800000 */
[----:B------:R-:W-:Y:S02]  /*8750*/  ISETP.NE.AND P3, PT, R176, RZ, PT ;  /* 0x000000ffb000720c */ /* 0x000fe40003f65270 */
[----:B------:R-:W-:Y:S02]  /*8760*/  LEA R182, R5, R16, 0x3 ;  /* 0x0000001005b67211 */ /* 0x000fe400078e18ff */
[----:B------:R-:W-:-:S09]  /*8770*/  SHF.L.U32 R193, R4, 0x1f, RZ ;  /* 0x0000001f04c17819 */ /* 0x000fd200000006ff */
.L_x_42:
        /* <DEDUP_REMOVED lines=10> */
.L_x_43:
        /* <DEDUP_REMOVED lines=11> */
[----:B------:R-:W-:Y:S01]  /*88d0*/  UMOV UR18, 0x20 ;  /* 0x0000002000127882 */ /* 0x000fe20000000000 */
[----:B------:R-:W-:Y:S01]  /*88e0*/  UMOV UR20, UR52 ;  /* 0x0000003400147c82 */ /* 0x000fe20008000000 */
[----:B------:R-:W-:Y:S01]  /*88f0*/  UMOV UR21, UR53 ;  /* 0x0000003500157c82 */ /* 0x000fe20008000000 */
[----:B------:R-:W-:Y:S01]  /*8900*/  UIADD3 UR49, UR49, 0x23000, URZ ;  /* 0x0002300031317890 */ /* 0x000fe2000fffe03f */
[----:B------:R-:W-:Y:S01]  /*8910*/  ISETP.NE.AND P2, PT, R5, 0x4, PT ;  /* 0x000000040500780c */ /* 0x000fe20003f45270 */
[----:B------:R-:W-:-:S02]  /*8920*/  USHF.L.U32 UR51, UR51, 0x6, URZ ;  /* 0x0000000633337899 */ /* 0x000fc4000800063f */
        /* <DEDUP_REMOVED lines=37> */
.L_x_41:
[----:B------:R-:W-:Y:S05]  /*8b80*/  BSYNC B0 ;  /* 0x0000000000007941 */ /* 0x000fea0003800000 */
.L_x_40:
[----:B------:R-:W-:-:S07]  /*8b90*/  IADD3 R7, R7, -0x1, RZ ;  /* 0xffffffff07077810 */ /* 0x000fce0007ffe0ff */
.L_x_39:
[C---:B------:R-:W-:Y:S01]  /*8ba0*/  IADD3 R193, R181.reuse, 0x1, RZ ;  /* 0x00000001b5c17810 */ /* 0x040fe20007ffe0ff */
[C---:B------:R-:W-:Y:S01]  /*8bb0*/  VIADD R195, R181.reuse, 0x8 ;  /* 0x00000008b5c37836 */ /* 0x040fe20000000000 */
[C---:B------:R-:W-:Y:S01]  /*8bc0*/  IADD3 R197, R181.reuse, 0x19, RZ ;  /* 0x00000019b5c57810 */ /* 0x040fe20007ffe0ff */
[----:B------:R-:W-:Y:S05]  /*8bd0*/  WARPSYNC.ALL ;  /* 0x0000000000007948 */ /* 0x000fea0003800000 */
[-C--:B------:R-:W-:Y:S01]  /*8be0*/  ISETP.GE.AND P3, PT, R2, R193.reuse, PT ;  /* 0x000000c10200720c */ /* 0x080fe20003f66270 */
[----:B------:R-:W-:Y:S01]  /*8bf0*/  ULDC UR6, c[0x0][0x604] ;  /* 0x0001810000067ab9 */ /* 0x000fe20000000800 */
[----:B------:R-:W-:Y:S01]  /*8c00*/  ISETP.GE.AND P5, PT, R0, R193, PT ;  /* 0x000000c10000720c */ /* 0x000fe20003fa6270 */
[----:B------:R-:W-:Y:S01]  /*8c10*/  BSSY B0, `(.L_x_44) ;  /* 0x0000103000007945 */ /* 0x000fe20003800000 */
[----:B------:R-:W-:-:S02]  /*8c20*/  IADD3 R193, R181, 0x9, RZ ;  /* 0x00000009b5c17810 */ /* 0x000fc40007ffe0ff */
[-C--:B------:R-:W-:Y:S02]  /*8c30*/  ISETP.GE.AND P6, PT, R2, R195.reuse, PT ;  /* 0x000000c30200720c */ /* 0x080fe40003fc6270 */
[----:B------:R-:W-:Y:S02]  /*8c40*/  ISETP.GE.AND P4, PT, R0, R195, PT ;  /* 0x000000c30000720c */ /* 0x000fe40003f86270 */
[----:B------:R-:W-:Y:S02]  /*8c50*/  IADD3 R195, R181, 0x10, RZ ;  /* 0x00000010b5c37810 */ /* 0x000fe40007ffe0ff */
[----:B------:R-:W-:Y:S02]  /*8c60*/  FSEL R25, R25, -INF , P3 ;  /* 0xff80000019197808 */ /* 0x000fe40001800000 */
[-C--:B------:R-:W-:Y:S02]  /*8c70*/  ISETP.GE.AND P2, PT, R2, R193.reuse, PT ;  /* 0x000000c10200720c */ /* 0x080fe40003f46270 */
[----:B------:R-:W-:Y:S01]  /*8c80*/  ISETP.GE.AND P3, PT, R0, R193, PT ;  /* 0x000000c10000720c */ /* 0x000fe20003f66270 */
[----:B------:R-:W-:Y:S01]  /*8c90*/  VIADD R193, R181, 0x11 ;  /* 0x00000011b5c17836 */ /* 0x000fe20000000000 */
[----:B------:R-:W-:-:S02]  /*8ca0*/  FSEL R194, R27, -INF , P5 ;  /* 0xff8000001bc27808 */ /* 0x000fc40002800000 */
[----:B------:R-:W-:Y:S02]  /*8cb0*/  FSEL R27, R28, -INF , P6 ;  /* 0xff8000001c1b7808 */ /* 0x000fe40003000000 */
[-C--:B------:R-:W-:Y:S02]  /*8cc0*/  ISETP.GE.AND P5, PT, R2, R195.reuse, PT ;  /* 0x000000c30200720c */ /* 0x080fe40003fa6270 */
[----:B------:R-:W-:Y:S02]  /*8cd0*/  ISETP.GE.AND P6, PT, R0, R195, PT ;  /* 0x000000c30000720c */ /* 0x000fe40003fc6270 */
[----:B------:R-:W-:Y:S02]  /*8ce0*/  IADD3 R195, R181, 0x18, RZ ;  /* 0x00000018b5c37810 */ /* 0x000fe40007ffe0ff */
[----:B------:R-:W-:Y:S02]  /*8cf0*/  FSEL R196, R30, -INF , P4 ;  /* 0xff8000001ec47808 */ /* 0x000fe40002000000 */
[----:B------:R-:W-:-:S02]  /*8d00*/  FSEL R29, R29, -INF , P2 ;  /* 0xff8000001d1d7808 */ /* 0x000fc40001000000 */
[-C--:B------:R-:W-:Y:S02]  /*8d10*/  ISETP.GE.AND P4, PT, R2, R193.reuse, PT ;  /* 0x000000c10200720c */ /* 0x080fe40003f86270 */
[----:B------:R-:W-:Y:S02]  /*8d20*/  ISETP.GE.AND P2, PT, R0, R193, PT ;  /* 0x000000c10000720c */ /* 0x000fe40003f46270 */
[----:B------:R-:W-:Y:S01]  /*8d30*/  FSEL R198, R31, -INF , P3 ;  /* 0xff8000001fc67808 */ /* 0x000fe20001800000 */
[----:B------:R-:W-:Y:S01]  /*8d40*/  VIADD R31, R181, 0x20 ;  /* 0x00000020b51f7836 */ /* 0x000fe20000000000 */
[----:B------:R-:W-:Y:S02]  /*8d50*/  FSEL R193, R32, -INF , P5 ;  /* 0xff80000020c17808 */ /* 0x000fe40002800000 */
[-C--:B------:R-:W-:Y:S02]  /*8d60*/  ISETP.GE.AND P3, PT, R2, R195.reuse, PT ;  /* 0x000000c30200720c */ /* 0x080fe40003f66270 */
[----:B------:R-:W-:-:S02]  /*8d70*/  ISETP.GE.AND P5, PT, R0, R195, PT ;  /* 0x000000c30000720c */ /* 0x000fc40003fa6270 */
[----:B------:R-:W-:Y:S02]  /*8d80*/  FSEL R28, R34, -INF , P6 ;  /* 0xff800000221c7808 */ /* 0x000fe40003000000 */
[----:B------:R-:W-:Y:S02]  /*8d90*/  ISETP.GE.AND P6, PT, R2, R197, PT ;  /* 0x000000c50200720c */ /* 0x000fe40003fc6270 */
[----:B------:R-:W-:Y:S02]  /*8da0*/  FSEL R33, R33, -INF , P4 ;  /* 0xff80000021217808 */ /* 0x000fe40002000000 */
[----:B------:R-:W-:Y:S01]  /*8db0*/  FSEL R192, R35, -INF , P2 ;  /* 0xff80000023c07808 */ /* 0x000fe20001000000 */
[----:B------:R-:W-:Y:S01]  /*8dc0*/  VIADD R35, R181, 0x29 ;  /* 0x00000029b5237836 */ /* 0x000fe20000000000 */
[----:B------:R-:W-:Y:S02]  /*8dd0*/  FSEL R195, R36, -INF , P3 ;  /* 0xff80000024c37808 */ /* 0x000fe40001800000 */
[----:B------:R-:W-:-:S02]  /*8de0*/  FSEL R190, R38, -INF , P5 ;  /* 0xff80000026be7808 */ /* 0x000fc40002800000 */
[----:B------:R-:W-:Y:S02]  /*8df0*/  ISETP.GE.AND P4, PT, R0, R197, PT ;  /* 0x000000c50000720c */ /* 0x000fe40003f86270 */
[-C--:B------:R-:W-:Y:S02]  /*8e00*/  ISETP.GE.AND P2, PT, R2, R31.reuse, PT ;  /* 0x0000001f0200720c */ /* 0x080fe40003f46270 */
[----:B------:R-:W-:Y:S02]  /*8e10*/  ISETP.GE.AND P3, PT, R0, R31, PT ;  /* 0x0000001f0000720c */ /* 0x000fe40003f66270 */
[----:B------:R-:W-:Y:S02]  /*8e20*/  ISETP.GE.AND P5, PT, R2, R181, PT ;  /* 0x000000b50200720c */ /* 0x000fe40003fa6270 */
[----:B------:R-:W-:Y:S02]  /*8e30*/  IADD3 R31, R181, 0x21, RZ ;  /* 0x00000021b51f7810 */ /* 0x000fe40007ffe0ff */
[----:B------:R-:W-:-:S02]  /*8e40*/  FSEL R197, R37, -INF , P6 ;  /* 0xff80000025c57808 */ /* 0x000fc40003000000 */
[----:B------:R-:W-:Y:S02]  /*8e50*/  ISETP.GE.AND P6, PT, R0, R181, PT ;  /* 0x000000b50000720c */ /* 0x000fe40003fc6270 */
[----:B------:R-:W-:Y:S02]  /*8e60*/  FSEL R36, R24, -INF , P5 ;  /* 0xff80000018247808 */ /* 0x000fe40002800000 */
[----:B------:R-:W-:Y:S02]  /*8e70*/  FSEL R32, R39, -INF , P4 ;  /* 0xff80000027207808 */ /* 0x000fe40002000000 */
[-C--:B------:R-:W-:Y:S02]  /*8e80*/  ISETP.GE.AND P5, PT, R2, R31.reuse, PT ;  /* 0x0000001f0200720c */ /* 0x080fe40003fa6270 */
[----:B------:R-:W-:Y:S02]  /*8e90*/  ISETP.GE.AND P4, PT, R0, R31, PT ;  /* 0x0000001f0000720c */ /* 0x000fe40003f86270 */
[----:B------:R-:W-:-:S02]  /*8ea0*/  IADD3 R31, R181, 0x28, RZ ;  /* 0x00000028b51f7810 */ /* 0x000fc40007ffe0ff */
[----:B------:R-:W-:Y:S02]  /*8eb0*/  FSEL R38, R26, -INF , P6 ;  /* 0xff8000001a267808 */ /* 0x000fe40003000000 */
[----:B------:R-:W-:Y:S02]  /*8ec0*/  FSEL R199, R40, -INF , P2 ;  /* 0xff80000028c77808 */ /* 0x000fe40001000000 */
[-C--:B------:R-:W-:Y:S02]  /*8ed0*/  ISETP.GE.AND P2, PT, R2, R31.reuse, PT ;  /* 0x0000001f0200720c */ /* 0x080fe40003f46270 */
[----:B------:R-:W-:Y:S02]  /*8ee0*/  ISETP.GE.AND P6, PT, R0, R31, PT ;  /* 0x0000001f0000720c */ /* 0x000fe40003fc6270 */
        /* <DEDUP_REMOVED lines=15> */
[----:B------:R-:W-:Y:S02]  /*8fe0*/  FSEL R24, R42, -INF , P3 ;  /* 0xff8000002a187808 */ /* 0x000fe40001800000 */
[----:B------:R-:W-:Y:S02]  /*8ff0*/  FMNMX R37, R32, R37, !PT ;  /* 0x0000002520257209 */ /* 0x000fe40007800000 */
[----:B------:R-:W-:Y:S02]  /*9000*/  FSEL R201, R41, -INF , P5 ;  /* 0xff80000029c97808 */ /* 0x000fe40002800000 */
[----:B------:R-:W-:Y:S02]  /*9010*/  IADD3 R31, R181, 0x30, RZ ;  /* 0x00000030b51f7810 */ /* 0x000fe40007ffe0ff */
[----:B------:R-:W-:-:S02]  /*9020*/  FMNMX R30, R199, R30, !PT ;  /* 0x0000001ec71e7209 */ /* 0x000fc40007800000 */
[----:B------:R-:W-:Y:S02]  /*9030*/  FSEL R26, R43, -INF , P4 ;  /* 0xff8000002b1a7808 */ /* 0x000fe40002000000 */
[----:B------:R-:W-:Y:S02]  /*9040*/  FMNMX R37, R24, R37, !PT ;  /* 0x0000002518257209 */ /* 0x000fe40007800000 */
[----:B------:R-:W-:Y:S02]  /*9050*/  FSEL R203, R44, -INF , P2 ;  /* 0xff8000002ccb7808 */ /* 0x000fe40001000000 */
[-C--:B------:R-:W-:Y:S02]  /*9060*/  ISETP.GE.AND P3, PT, R2, R35.reuse, PT ;  /* 0x000000230200720c */ /* 0x080fe40003f66270 */
[----:B------:R-:W-:Y:S02]  /*9070*/  ISETP.GE.AND P5, PT, R0, R35, PT ;  /* 0x000000230000720c */ /* 0x000fe40003fa6270 */
[----:B------:R-:W-:-:S02]  /*9080*/  ISETP.GE.AND P4, PT, R2, R31, PT ;  /* 0x0000001f0200720c */ /* 0x000fc40003f86270 */
[----:B------:R-:W-:Y:S02]  /*9090*/  ISETP.GE.AND P2, PT, R0, R31, PT ;  /* 0x0000001f0000720c */ /* 0x000fe40003f46270 */
[----:B------:R-:W-:Y:S02]  /*90a0*/  FMNMX R30, R201, R30, !PT ;  /* 0x0000001ec91e7209 */ /* 0x000fe40007800000 */
[----:B------:R-:W-:Y:S02]  /*90b0*/  IADD3 R31, R181, 0x31, RZ ;  /* 0x00000031b51f7810 */ /* 0x000fe40007ffe0ff */
[----:B------:R-:W-:Y:S02]  /*90c0*/  FSEL R186, R46, -INF , P6 ;  /* 0xff8000002eba7808 */ /* 0x000fe40003000000 */
[----:B------:R-:W-:Y:S02]  /*90d0*/  FMNMX R35, R26, R37, !PT ;  /* 0x000000251a237209 */ /* 0x000fe40007800000 */
[----:B------:R-:W-:-:S02]  /*90e0*/  FSEL R205, R45, -INF , P3 ;  /* 0xff8000002dcd7808 */ /* 0x000fc40001800000 */
[----:B------:R-:W-:Y:S02]  /*90f0*/  FMNMX R30, R203, R30, !PT ;  /* 0x0000001ecb1e7209 */ /* 0x000fe40007800000 */
[-C--:B------:R-:W-:Y:S02]  /*9100*/  ISETP.GE.AND P6, PT, R2, R31.reuse, PT ;  /* 0x0000001f0200720c */ /* 0x080fe40003fc6270 */
[----:B------:R-:W-:Y:S01]  /*9110*/  ISETP.GE.AND P3, PT, R0, R31, PT ;  /* 0x0000001f0000720c */ /* 0x000fe20003f66270 */
[----:B------:R-:W-:Y:S01]  /*9120*/  VIADD R31, R181, 0x38 ;  /* 0x00000038b51f7836 */ /* 0x000fe20000000000 */
[----:B------:R-:W-:Y:S02]  /*9130*/  FSEL R44, R47, -INF , P5 ;  /* 0xff8000002f2c7808 */ /* 0x000fe40002800000 */
[----:B------:R-:W-:Y:S02]  /*9140*/  FMNMX R35, R186, R35, !PT ;  /* 0x00000023ba237209 */ /* 0x000fe40007800000 */
[----:B------:R-:W-:-:S02]  /*9150*/  FSEL R47, R48, -INF , P4 ;  /* 0xff800000302f7808 */ /* 0x000fc40002000000 */
[----:B------:R-:W-:Y:S02]  /*9160*/  FMNMX R30, R205, R30, !PT ;  /* 0x0000001ecd1e7209 */ /* 0x000fe40007800000 */
[----:B------:R-:W-:Y:S02]  /*9170*/  FSEL R37, R50, -INF , P2 ;  /* 0xff80000032257808 */ /* 0x000fe40001000000 */
[----:B------:R-:W-:Y:S02]  /*9180*/  FMNMX R34, R44, R35, !PT ;  /* 0x000000232c227209 */ /* 0x000fe40007800000 */
[-C--:B------:R-:W-:Y:S02]  /*9190*/  ISETP.GE.AND P5, PT, R2, R31.reuse, PT ;  /* 0x0000001f0200720c */ /* 0x080fe40003fa6270 */
[----:B------:R-:W-:Y:S02]  /*91a0*/  ISETP.GE.AND P4, PT, R0, R31, PT ;  /* 0x0000001f0000720c */ /* 0x000fe40003f86270 */
[----:B------:R-:W-:-:S02]  /*91b0*/  IADD3 R31, R181, 0x39, RZ ;  /* 0x00000039b51f7810 */ /* 0x000fc40007ffe0ff */
[----:B------:R-:W-:Y:S02]  /*91c0*/  FSEL R207, R49, -INF , P6 ;  /* 0xff80000031cf7808 */ /* 0x000fe40003000000 */
[----:B------:R-:W-:Y:S02]  /*91d0*/  FMNMX R30, R47, R30, !PT ;  /* 0x0000001e2f1e7209 */ /* 0x000fe40007800000 */
[----:B------:R-:W-:Y:S02]  /*91e0*/  FSEL R51, R51, -INF , P3 ;  /* 0xff80000033337808 */ /* 0x000fe40001800000 */
[----:B------:R-:W-:Y:S02]  /*91f0*/  FMNMX R34, R37, R34, !PT ;  /* 0x0000002225227209 */ /* 0x000fe40007800000 */
[-C--:B------:R-:W-:Y:S02]  /*9200*/  ISETP.GE.AND P2, PT, R2, R31.reuse, PT ;  /* 0x0000001f0200720c */ /* 0x080fe40003f46270 */
[----:B------:R-:W-:-:S02]  /*9210*/  ISETP.GE.AND P6, PT, R0, R31, PT ;  /* 0x0000001f0000720c */ /* 0x000fc40003fc6270 */
[----:B------:R-:W-:Y:S02]  /*9220*/  FSEL R209, R52, -INF , P5 ;  /* 0xff80000034d17808 */ /* 0x000fe40002800000 */
[----:B------:R-:W-:Y:S02]  /*9230*/  FMNMX R30, R207, R30, !PT ;  /* 0x0000001ecf1e7209 */ /* 0x000fe40007800000 */
[----:B------:R-:W-:Y:S02]  /*9240*/  FSEL R54, R54, -INF , P4 ;  /* 0xff80000036367808 */ /* 0x000fe40002000000 */
[----:B------:R-:W-:Y:S02]  /*9250*/  FMNMX R31, R51, R34, !PT ;  /* 0x00000022331f7209 */ /* 0x000fe40007800000 */
[----:B------:R-:W-:Y:S02]  /*9260*/  FSEL R53, R53, -INF , P2 ;  /* 0xff80000035357808 */ /* 0x000fe40001000000 */
[----:B------:R-:W-:-:S02]  /*9270*/  FMNMX R30, R209, R30, !PT ;  /* 0x0000001ed11e7209 */ /* 0x000fc40007800000 */
[----:B------:R-:W-:Y:S02]  /*9280*/  FSEL R55, R55, -INF , P6 ;  /* 0xff80000037377808 */ /* 0x000fe40003000000 */
        /* <DEDUP_REMOVED lines=10> */
[----:B------:R-:W-:Y:S02]  /*9330*/  IADD3 R31, R187, 0x1, RZ ;  /* 0x00000001bb1f7810 */ /* 0x000fe40007ffe0ff */
[----:B--2---:R-:W-:Y:S02]  /*9340*/  FMNMX R184, R35, R184, !PT ;  /* 0x000000b823b87209 */ /* 0x004fe40007800000 */
[----:B------:R-:W-:-:S02]  /*9350*/  FSETP.NEU.AND P2, PT, R182, -INF , PT ;  /* 0xff800000b600780b */ /* 0x000fc40003f4d000 */
[----:B------:R-:W-:Y:S02]  /*9360*/  FSETP.NEU.AND P3, PT, R184, -INF , PT ;  /* 0xff800000b800780b */ /* 0x000fe40003f6d000 */
[----:B------:R-:W-:Y:S02]  /*9370*/  FSEL R52, R182, RZ, P2 ;  /* 0x000000ffb6347208 */ /* 0x000fe40001000000 */
[----:B------:R-:W-:Y:S02]  /*9380*/  FSEL R41, R184, RZ, P3 ;  /* 0x000000ffb8297208 */ /* 0x000fe40001800000 */
[----:B------:R-:W-:Y:S01]  /*9390*/  ISETP.NE.AND P2, PT, R31, 0x4, PT ;  /* 0x000000041f00780c */ /* 0x000fe20003f45270 */
[----:B------:R-:W-:Y:S02]  /*93a0*/  FADD R30, -R52, R191 ;  /* 0x000000bf341e7221 */ /* 0x000fe40000000100 */
[----:B------:R-:W-:Y:S01]  /*93b0*/  FADD R34, -R41, R189 ;  /* 0x000000bd29227221 */ /* 0x000fe20000000100 */
[----:B------:R-:W-:Y:S01]  /*93c0*/  SEL R31, R31, RZ, P2 ;  /* 0x000000ff1f1f7207 */ /* 0x000fe20001000000 */
[----:B------:R-:W-:-:S02]  /*93d0*/  FMUL R39, R30, UR6 ;  /* 0x000000061e277c20 */ /* 0x000fc40008400000 */
[----:B------:R-:W-:Y:S01]  /*93e0*/  FMUL R30, R34, UR6 ;  /* 0x00000006221e7c20 */ /* 0x000fe20008400000 */
[C---:B------:R-:W-:Y:S01]  /*93f0*/  IMAD R34, R6.reuse, 0x8, R183 ;  /* 0x0000000806227824 */ /* 0x040fe200078e02b7 */
[----:B------:R-:W-:Y:S02]  /*9400*/  IADD3 R6, R6, 0x1, RZ ;  /* 0x0000000106067810 */ /* 0x000fe40007ffe0ff */
[----:B------:R-:W-:Y:S02]  /*9410*/  FSETP.GEU.AND P3, PT, R39, -126, PT ;  /* 0xc2fc00002700780b */ /* 0x000fe40003f6e000 */
[----:B------:R-:W-:Y:S02]  /*9420*/  FSETP.GEU.AND P4, PT, R30, -126, PT ;  /* 0xc2fc00001e00780b */ /* 0x000fe40003f8e000 */
[----:B------:R-:W-:Y:S02]  /*9430*/  PRMT R40, RZ, 0x654, R34 ;  /* 0x00000654ff287816 */ /* 0x000fe40000000022 */
[----:B------:R-:W-:-:S02]  /*9440*/  SEL R34, RZ, 0x1, P2 ;  /* 0x00000001ff227807 */ /* 0x000fc40001000000 */
[----:B------:R1:W-:Y:S01]  /*9450*/  SYNCS.ARRIVE.TRANS64.RED.A1T0 RZ, [R40+URZ], RZ ;  /* 0x000000ff28ff79a7 */ /* 0x0003e2000810043f */
[----:B------:R-:W-:Y:S02]  /*9460*/  ISETP.NE.AND P2, PT, R6, 0x4, PT ;  /* 0x000000040600780c */ /* 0x000fe40003f45270 */
[----:B------:R-:W-:Y:S02]  /*9470*/  LOP3.LUT R3, R3, R34, RZ, 0x3c, !PT ;  /* 0x0000002203037212 */ /* 0x000fe400078e3cff */
[----:B------:R-:W-:Y:S02]  /*9480*/  @!P3 FMUL R39, R39, 0.5 ;  /* 0x3f0000002727b820 */ /* 0x000fe40000400000 */
[----:B------:R-:W-:Y:S01]  /*9490*/  @!P4 FMUL R30, R30, 0.5 ;  /* 0x3f0000001e1ec820 */ /* 0x000fe20000400000 */
[----:B------:R-:W-:Y:S01]  /*94a0*/  SHF.L.U32 R34, R3, 0x1f, RZ ;  /* 0x0000001f03227819 */ /* 0x000fe200000006ff */
[----:B------:R2:W3:Y:S08]  /*94b0*/  MUFU.EX2 R35, R39 ;  /* 0x0000002700237308 */ /* 0x0004f00000000800 */
[----:B------:R-:W4:Y:S01]  /*94c0*/  MUFU.EX2 R30, R30 ;  /* 0x0000001e001e7308 */ /* 0x000f220000000800 */
[----:B--2---:R-:W-:Y:S01]  /*94d0*/  LEA R39, R31, R16, 0x3 ;  /* 0x000000101f277211 */ /* 0x004fe200078e18ff */
[----:B---3--:R-:W-:-:S04]  /*94e0*/  @!P3 FMUL R35, R35, R35 ;  /* 0x000000232323b220 */ /* 0x008fc80000400000 */
[-C--:B------:R-:W-:Y:S01]  /*94f0*/  FMUL R152, R152, R35.reuse ;  /* 0x0000002398987220 */ /* 0x080fe20000400000 */
[-C--:B------:R-:W-:Y:S01]  /*9500*/  FMUL R153, R153, R35.reuse ;  /* 0x0000002399997220 */ /* 0x080fe20000400000 */
[-C--:B------:R-:W-:Y:S01]  /*9510*/  FMUL R156, R156, R35.reuse ;  /* 0x000000239c9c7220 */ /* 0x080fe20000400000 */
[-C--:B------:R-:W-:Y:S01]  /*9520*/  FMUL R157, R157, R35.reuse ;  /* 0x000000239d9d7220 */ /* 0x080fe20000400000 */
[----:B----4-:R-:W-:Y:S01]  /*9530*/  @!P4 FMUL R30, R30, R30 ;  /* 0x0000001e1e1ec220 */ /* 0x010fe20000400000 */
        /* <DEDUP_REMOVED lines=107> */
[----:B-1----:R-:W-:-:S07]  /*9bf0*/  FMUL R71, R71, R30 ;  /* 0x0000001e47477220 */ /* 0x002fce0000400000 */
.L_x_45:
[----:B-1----:R1:W2:Y:S02]  /*9c00*/  SYNCS.PHASECHK.TRANS64.TRYWAIT P3, [R39+URZ+0x23000], R34 ;  /* 0x02300022270075a7 */ /* 0x0022a4000806017f */
[----:B--2---:R-:W-:Y:S05]  /*9c10*/  @!P3 NANOSLEEP.SYNCS 0x989680 ;  /* 0x009896800000b95d */ /* 0x004fea0003900000 */
[----:B------:R-:W2:Y:S02]  /*9c20*/  @!P3 SYNCS.PHASECHK.TRANS64 P3, [R39+URZ+0x23000], R34 ;  /* 0x023000222700b5a7 */ /* 0x000ea4000806007f */
[----:B--2---:R-:W-:Y:S05]  /*9c30*/  @!P3 BRA `(.L_x_45) ;  /* 0xfffffffc00f0b947 */ /* 0x004fea000383ffff */
[----:B------:R-:W-:Y:S05]  /*9c40*/  BSYNC B0 ;  /* 0x0000000000007941 */ /* 0x000fea0003800000 */
.L_x_44:
[----:B-1----:R-:W1:Y:S01]  /*9c50*/  LDC R34, c[0x0][0x604] ;  /* 0x00018100ff227b82 */ /* 0x002e620000000800 */
[----:B------:R-:W-:Y:S05]  /*9c60*/  WARPSYNC.ALL ;  /* 0x0000000000007948 */ /* 0x000fea0003800000 */
[----:B------:R-:W-:-:S05]  /*9c70*/  IMAD.MOV.U32 R191, RZ, RZ, -0x7fffffe0 ;  /* 0x80000020ffbf7424 */ /* 0x000fca00078e00ff */
[----:B------:R-:W-:Y:S01]  /*9c80*/  R2UR UR47, R191 ;  /* 0x00000000bf2f72ca */ /* 0x000fe200000e0000 */
[-C--:B-1----:R-:W-:Y:S01]  /*9c90*/  FMUL R39, R41, R34.reuse ;  /* 0x0000002229277220 */ /* 0x082fe20000400000 */
[----:B------:R-:W-:-:S03]  /*9ca0*/  FMUL R52, R52, R34 ;  /* 0x0000002234347220 */ /* 0x000fc60000400000 */
[-CC-:B------:R-:W-:Y:S01]  /*9cb0*/  FFMA R194, R194, R34.reuse, -R39.reuse ;  /* 0x00000022c2c27223 */ /* 0x180fe20000000827 */
[-CC-:B------:R-:W-:Y:S01]  /*9cc0*/  FFMA R25, R25, R34.reuse, -R52.reuse ;  /* 0x0000002219197223 */ /* 0x180fe20000000834 */
[-CC-:B------:R-:W-:Y:S01]  /*9cd0*/  FFMA R36, R36, R34.reuse, -R52.reuse ;  /* 0x0000002224247223 */ /* 0x180fe20000000834 */
[-CC-:B------:R-:W-:Y:S01]  /*9ce0*/  FFMA R42, R38, R34.reuse, -R39.reuse ;  /* 0x00000022262a7223 */ /* 0x180fe20000000827 */
[-CC-:B------:R-:W-:Y:S01]  /*9cf0*/  FFMA R49, R198, R34.reuse, -R39.reuse ;  /* 0x00000022c6317223 */ /* 0x180fe20000000827 */
[----:B------:R-:W-:Y:S01]  /*9d00*/  FSETP.GEU.AND P4, PT, R194, -126, PT ;  /* 0xc2fc0000c200780b */ /* 0x000fe20003f8e000 */
[-CC-:B------:R-:W-:Y:S01]  /*9d10*/  FFMA R29, R29, R34.reuse, -R52.reuse ;  /* 0x000000221d1d7223 */ /* 0x180fe20000000834 */
[----:B------:R-:W-:Y:S01]  /*9d20*/  FSETP.GEU.AND P6, PT, R25, -126, PT ;  /* 0xc2fc00001900780b */ /* 0x000fe20003fce000 */
[-CC-:B------:R-:W-:Y:S01]  /*9d30*/  FFMA R27, R27, R34.reuse, -R52.reuse ;  /* 0x000000221b1b7223 */ /* 0x180fe20000000834 */
[----:B------:R-:W-:Y:S01]  /*9d40*/  FSETP.GEU.AND P5, PT, R36, -126, PT ;  /* 0xc2fc00002400780b */ /* 0x000fe20003fae000 */
[-CC-:B------:R-:W-:Y:S01]  /*9d50*/  FFMA R33, R33, R34.reuse, -R52.reuse ;  /* 0x0000002221217223 */ /* 0x180fe20000000834 */
[----:B------:R-:W-:Y:S01]  /*9d60*/  FSETP.GEU.AND P3, PT, R42, -126, PT ;  /* 0xc2fc00002a00780b */ /* 0x000fe20003f6e000 */
[-CC-:B------:R-:W-:Y:S01]  /*9d70*/  FFMA R196, R196, R34.reuse, -R39.reuse ;  /* 0x00000022c4c47223 */ /* 0x180fe20000000827 */
[-CC-:B------:R-:W-:Y:S01]  /*9d80*/  FFMA R189, R195, R34.reuse, -R52.reuse ;  /* 0x00000022c3bd7223 */ /* 0x180fe20000000834 */
[-CC-:B------:R-:W-:Y:S01]  /*9d90*/  FFMA R195, R199, R34.reuse, -R52.reuse ;  /* 0x00000022c7c37223 */ /* 0x180fe20000000834 */
[-CC-:B------:R-:W-:Y:S01]  /*9da0*/  FFMA R48, R193, R34.reuse, -R52.reuse ;  /* 0x00000022c1307223 */ /* 0x180fe20000000834 */
[-CC-:B------:R-:W-:Y:S01]  /*9db0*/  FFMA R201, R201, R34.reuse, -R52.reuse ;  /* 0x00000022c9c97223 */ /* 0x180fe20000000834 */
[-CC-:B------:R-:W-:Y:S01]  /*9dc0*/  FFMA R203, R203, R34.reuse, -R52.reuse ;  /* 0x00000022cbcb7223 */ /* 0x180fe20000000834 */
[----:B------:R-:W-:Y:S01]  /*9dd0*/  @!P4 FMUL R194, R194, 0.5 ;  /* 0x3f000000c2c2c820 */ /* 0x000fe20000400000 */
[-CC-:B------:R-:W-:Y:S01]  /*9de0*/  FFMA R199, R205, R34.reuse, -R52.reuse ;  /* 0x00000022cdc77223 */ /* 0x180fe20000000834 */
[----:B------:R-:W-:Y:S01]  /*9df0*/  @!P6 FMUL R25, R25, 0.5 ;  /* 0x3f0000001919e820 */ /* 0x000fe20000400000 */
[-CC-:B------:R-:W-:Y:S01]  /*9e00*/  FFMA R198, R47, R34.reuse, -R52.reuse ;  /* 0x000000222fc67223 */ /* 0x180fe20000000834 */
[----:B------:R1:W2:Y:S01]  /*9e10*/  MUFU.EX2 R40, R194 ;  /* 0x000000c200287308 */ /* 0x0002a20000000800 */
[----:B------:R-:W-:Y:S01]  /*9e20*/  @!P5 FMUL R36, R36, 0.5 ;  /* 0x3f0000002424d820 */ /* 0x000fe20000400000 */
[----:B------:R-:W-:Y:S01]  /*9e30*/  @!P3 FMUL R42, R42, 0.5 ;  /* 0x3f0000002a2ab820 */ /* 0x000fe20000400000 */
[-C--:B------:R-:W-:Y:S01]  /*9e40*/  FFMA R187, R209, R34.reuse, -R52 ;  /* 0x00000022d1bb7223 */ /* 0x080fe20000000834 */
[----:B------:R-:W-:Y:S01]  /*9e50*/  FFMA R50, R28, R34, -R39 ;  /* 0x000000221c327223 */ /* 0x000fe20000000827 */
[----:B------:R-:W-:-:S02]  /*9e60*/  IMAD.U32 R28, RZ, RZ, UR15 ;  /* 0x0000000fff1c7e24 */ /* 0x000fc4000f8e00ff */
[-CC-:B------:R-:W-:Y:S01]  /*9e70*/  FFMA R200, R24, R34.reuse, -R39.reuse ;  /* 0x0000002218c87223 */ /* 0x180fe20000000827 */
[----:B------:R-:W-:Y:S01]  /*9e80*/  MOV R47, 0x80000020 ;  /* 0x80000020002f7802 */ /* 0x000fe20000000f00 */
[----:B------:R3:W4:Y:S01]  /*9e90*/  MUFU.EX2 R41, R25 ;  /* 0x0000001900297308 */ /* 0x0007220000000800 */
[----:B------:R-:W-:Y:S02]  /*9ea0*/  IMAD R28, R31, 0x700, R28 ;  /* 0x000007001f1c7824 */ /* 0x000fe400078e021c */
[-CC-:B-1----:R-:W-:Y:S01]  /*9eb0*/  FFMA R194, R190, R34.reuse, -R39.reuse ;  /* 0x00000022bec27223 */ /* 0x182fe20000000827 */
[----:B------:R-:W-:Y:S01]  /*9ec0*/  R2UR UR23, R47 ;  /* 0x000000002f1772ca */ /* 0x000fe200000e0000 */
[-CC-:B------:R-:W-:Y:S01]  /*9ed0*/  FFMA R37, R37, R34.reuse, -R39.reuse ;  /* 0x0000002225257223 */ /* 0x180fe20000000827 */
[----:B------:R-:W-:Y:S01]  /*9ee0*/  MOV R193, 0x80000020 ;  /* 0x8000002000c17802 */ /* 0x000fe20000000f00 */
[----:B------:R-:W-:Y:S01]  /*9ef0*/  FFMA R54, R54, R34, -R39 ;  /* 0x0000002236367223 */ /* 0x000fe20000000827 */
[----:B------:R-:W-:Y:S01]  /*9f00*/  IADD3 R190, R28, 0x400, RZ ;  /* 0x000004001cbe7810 */ /* 0x000fe20007ffe0ff */
[----:B------:R-:W1:Y:S01]  /*9f10*/  MUFU.EX2 R38, R36 ;  /* 0x0000002400267308 */ /* 0x000e620000000800 */
[----:B--2---:R-:W-:Y:S01]  /*9f20*/  @!P4 FMUL R40, R40, R40 ;  /* 0x000000282828c220 */ /* 0x004fe20000400000 */
[----:B------:R-:W-:Y:S01]  /*9f30*/  FSETP.GEU.AND P4, PT, R49, -126, PT ;  /* 0xc2fc00003100780b */ /* 0x000fe20003f8e000 */
[-CC-:B---3--:R-:W-:Y:S01]  /*9f40*/  FFMA R25, R197, R34.reuse, -R52.reuse ;  /* 0x00000022c5197223 */ /* 0x188fe20000000834 */
[-CC-:B------:R-:W-:Y:S01]  /*9f50*/  FFMA R197, R207, R34.reuse, -R52.reuse ;  /* 0x00000022cfc57223 */ /* 0x180fe20000000834 */
[----:B------:R-:W-:Y:S01]  /*9f60*/  FFMA R52, R53, R34, -R52 ;  /* 0x0000002235347223 */ /* 0x000fe20000000834 */
[----:B------:R-:W-:-:S02]  /*9f70*/  R2UR UR18, R28 ;  /* 0x000000001c1272ca */ /* 0x000fc400000e0000 */
[----:B------:R-:W2:Y:S01]  /*9f80*/  MUFU.EX2 R45, R42 ;  /* 0x0000002a002d7308 */ /* 0x000ea20000000800 */
[----:B----4-:R-:W-:Y:S01]  /*9f90*/  @!P6 FMUL R41, R41, R41 ;  /* 0x000000292929e220 */ /* 0x010fe20000400000 */
[----:B------:R-:W-:Y:S02]  /*9fa0*/  FSETP.GEU.AND P6, PT, R29, -126, PT ;  /* 0xc2fc00001d00780b */ /* 0x000fe40003fce000 */
[----:B------:R-:W-:Y:S02]  /*9fb0*/  R2UR UR46, R190 ;  /* 0x00000000be2e72ca */ /* 0x000fe400000e0000 */
[----:B------:R-:W-:Y:S01]  /*9fc0*/  IADD3 R46, R28, 0x100, RZ ;  /* 0x000001001c2e7810 */ /* 0x000fe20007ffe0ff */
[----:B------:R-:W-:Y:S01]  /*9fd0*/  @!P4 FMUL R49, R49, 0.5 ;  /* 0x3f0000003131c820 */ /* 0x000fe20000400000 */
[----:B------:R-:W-:Y:S01]  /*9fe0*/  R2UR UR27, R193 ;  /* 0x00000000c11b72ca */ /* 0x000fe200000e0000 */
[----:B-1----:R-:W-:Y:S01]  /*9ff0*/  @!P5 FMUL R38, R38, R38 ;  /* 0x000000262626d220 */ /* 0x002fe20000400000 */
[----:B------:R-:W-:-:S02]  /*a000*/  FSETP.GEU.AND P5, PT, R27, -126, PT ;  /* 0xc2fc00001b00780b */ /* 0x000fc40003fae000 */
[----:B------:R-:W-:Y:S01]  /*a010*/  R2UR UR22, R46 ;  /* 0x000000002e1672ca */ /* 0x000fe200000e0000 */
[----:B------:R-:W1:Y:S01]  /*a020*/  MUFU.EX2 R49, R49 ;  /* 0x0000003100317308 */ /* 0x000e620000000800 */
[----:B------:R-:W-:Y:S01]  /*a030*/  F2FP.F16.F32.PACK_AB R24, R41, R38 ;  /* 0x000000262918723e */ /* 0x000fe200000000ff */
[----:B------:R-:W-:Y:S01]  /*a040*/  @!P6 FMUL R29, R29, 0.5 ;  /* 0x3f0000001d1de820 */ /* 0x000fe20000400000 */
[----:B------:R-:W-:Y:S02]  /*a050*/  VIADD R46, R28, 0x300 ;  /* 0x000003001c2e7836 */ /* 0x000fe40000000000 */
[----:B--2---:R-:W-:Y:S01]  /*a060*/  @!P3 FMUL R45, R45, R45 ;  /* 0x0000002d2d2db220 */ /* 0x004fe20000400000 */
[----:B------:R-:W-:Y:S01]  /*a070*/  FSETP.GEU.AND P3, PT, R196, -126, PT ;  /* 0xc2fc0000c400780b */ /* 0x000fe20003f6e000 */
[----:B------:R-:W-:Y:S01]  /*a080*/  FFMA R38, R35, R180, R38 ;  /* 0x000000b423267223 */ /* 0x000fe20000000026 */
[----:B------:R-:W-:Y:S01]  /*a090*/  R2UR UR35, R47 ;  /* 0x000000002f2372ca */ /* 0x000fe200000e0000 */
[----:B------:R2:W3:Y:S01]  /*a0a0*/  MUFU.EX2 R43, R29 ;  /* 0x0000001d002b7308 */ /* 0x0004e20000000800 */
[----:B------:R-:W-:Y:S01]  /*a0b0*/  R2UR UR34, R46 ;  /* 0x000000002e2272ca */ /* 0x000fe200000e0000 */
[----:B------:R-:W-:Y:S01]  /*a0c0*/  @!P5 FMUL R27, R27, 0.5 ;  /* 0x3f0000001b1bd820 */ /* 0x000fe20000400000 */
[----:B------:R-:W-:Y:S01]  /*a0d0*/  IADD3 R46, R28, 0x500, RZ ;  /* 0x000005001c2e7810 */ /* 0x000fe20007ffe0ff */
[----:B------:R-:W-:Y:S01]  /*a0e0*/  FADD R41, R38, R41 ;  /* 0x0000002926297221 */ /* 0x000fe20000000000 */
[----:B------:R-:W-:-:S02]  /*a0f0*/  R2UR UR51, R47 ;  /* 0x000000002f3372ca */ /* 0x000fc400000e0000 */
[----:B------:R-:W-:Y:S01]  /*a100*/  R2UR UR50, R46 ;  /* 0x000000002e3272ca */ /* 0x000fe200000e0000 */
[----:B------:R4:W5:Y:S01]  /*a110*/  MUFU.EX2 R36, R27 ;  /* 0x0000001b00247308 */ /* 0x0009620000000800 */
[----:B-1----:R-:W-:Y:S01]  /*a120*/  @!P4 FMUL R49, R49, R49 ;  /* 0x000000313131c220 */ /* 0x002fe20000400000 */
[----:B--2---:R-:W-:Y:S02]  /*a130*/  IMAD.MOV.U32 R29, RZ, RZ, -0x7fffffe0 ;  /* 0x80000020ff1d7424 */ /* 0x004fe400078e00ff */
[----:B------:R-:W-:Y:S01]  /*a140*/  @!P3 FMUL R196, R196, 0.5 ;  /* 0x3f000000c4c4b820 */ /* 0x000fe20000400000 */
[----:B------:R-:W-:Y:S02]  /*a150*/  IADD3 R46, R28, 0x40, RZ ;  /* 0x000000401c2e7810 */ /* 0x000fe40007ffe0ff */
[----:B------:R-:W-:Y:S02]  /*a160*/  R2UR UR11, R47 ;  /* 0x000000002f0b72ca */ /* 0x000fe400000e0000 */
[----:B------:R-:W-:Y:S01]  /*a170*/  R2UR UR19, R29 ;  /* 0x000000001d1372ca */ /* 0x000fe200000e0000 */
[----:B----4-:R-:W-:Y:S01]  /*a180*/  FFMA R27, R192, R34, -R39 ;  /* 0x00000022c01b7223 */ /* 0x010fe20000000827 */
[----:B---3--:R-:W-:Y:S01]  /*a190*/  @!P6 FMUL R43, R43, R43 ;  /* 0x0000002b2b2be220 */ /* 0x008fe20000400000 */
[----:B------:R-:W-:Y:S01]  /*a1a0*/  FSETP.GEU.AND P6, PT, R33, -126, PT ;  /* 0xc2fc00002100780b */ /* 0x000fe20003fce000 */
[----:B------:R1:W2:Y:S01]  /*a1b0*/  MUFU.EX2 R42, R196 ;  /* 0x000000c4002a7308 */ /* 0x0002a20000000800 */
[----:B------:R-:W-:-:S02]  /*a1c0*/  IADD3 R192, R28, 0x200, RZ ;  /* 0x000002001cc07810 */ /* 0x000fc40007ffe0ff */
[----:B------:R-:W-:Y:S02]  /*a1d0*/  FSETP.GEU.AND P4, PT, R27, -126, PT ;  /* 0xc2fc00001b00780b */ /* 0x000fe40003f8e000 */
[----:B------:R-:W-:Y:S01]  /*a1e0*/  R2UR UR26, R192 ;  /* 0x00000000c01a72ca */ /* 0x000fe200000e0000 */
[----:B------:R-:W-:Y:S02]  /*a1f0*/  VIADD R192, R28, 0x140 ;  /* 0x000001401cc07836 */ /* 0x000fe40000000000 */
[----:B-----5:R-:W-:Y:S01]  /*a200*/  @!P5 FMUL R36, R36, R36 ;  /* 0x000000242424d220 */ /* 0x020fe20000400000 */
[----:B------:R-:W-:Y:S01]  /*a210*/  FSETP.GEU.AND P5, PT, R48, -126, PT ;  /* 0xc2fc00003000780b */ /* 0x000fe20003fae000 */
[----:B-1----:R-:W-:Y:S01]  /*a220*/  FFMA R196, R26, R34, -R39 ;  /* 0x000000221ac47223 */ /* 0x002fe20000000827 */
[----:B------:R-:W-:Y:S01]  /*a230*/  R2UR UR10, R46 ;  /* 0x000000002e0a72ca */ /* 0x000fe200000e0000 */
[----:B------:R-:W-:Y:S02]  /*a240*/  VIADD R46, R28, 0x340 ;  /* 0x000003401c2e7836 */ /* 0x000fe40000000000 */
[----:B------:R-:W-:Y:S01]  /*a250*/  @!P6 FMUL R33, R33, 0.5 ;  /* 0x3f0000002121e820 */ /* 0x000fe20000400000 */
[----:B------:R-:W-:-:S02]  /*a260*/  R2UR UR6, R192 ;  /* 0x00000000c00672ca */ /* 0x000fc400000e0000 */
[----:B------:R-:W-:Y:S01]  /*a270*/  F2FP.F16.F32.PACK_AB R26, R43, R36 ;  /* 0x000000242b1a723e */ /* 0x000fe200000000ff */
[----:B------:R-:W-:Y:S01]  /*a280*/  @!P4 FMUL R27, R27, 0.5 ;  /* 0x3f0000001b1bc820 */ /* 0x000fe20000400000 */
[----:B------:R1:W3:Y:S01]  /*a290*/  MUFU.EX2 R53, R33 ;  /* 0x0000002100357308 */ /* 0x0002e20000000800 */
[----:B--2---:R-:W-:Y:S01]  /*a2a0*/  @!P3 FMUL R42, R42, R42 ;  /* 0x0000002a2a2ab220 */ /* 0x004fe20000400000 */
[----:B------:R-:W-:Y:S01]  /*a2b0*/  FSETP.GEU.AND P3, PT, R50, -126, PT ;  /* 0xc2fc00003200780b */ /* 0x000fe20003f6e000 */
[----:B------:R-:W-:Y:S01]  /*a2c0*/  FADD R36, R41, R36 ;  /* 0x0000002429247221 */ /* 0x000fe20000000000 */
[----:B------:R-:W-:Y:S01]  /*a2d0*/  @!P5 FMUL R48, R48, 0.5 ;  /* 0x3f0000003030d820 */ /* 0x000fe20000400000 */
[----:B------:R-:W-:Y:S02]  /*a2e0*/  R2UR UR7, R193 ;  /* 0x00000000c10772ca */ /* 0x000fe400000e0000 */
[----:B------:R-:W-:Y:S01]  /*a2f0*/  MOV R47, 0x80000020 ;  /* 0x80000020002f7802 */ /* 0x000fe20000000f00 */
[----:B------:R2:W4:Y:S01]  /*a300*/  MUFU.EX2 R29, R27 ;  /* 0x0000001b001d7308 */ /* 0x0005220000000800 */
[----:B-1----:R-:W-:Y:S01]  /*a310*/  MOV R33, 0x80000020 ;  /* 0x8000002000217802 */ /* 0x002fe20000000f00 */
[----:B------:R-:W-:-:S03]  /*a320*/  FADD R43, R36, R43 ;  /* 0x0000002b242b7221 */ /* 0x000fc60000000000 */
[----:B------:R-:W-:Y:S02]  /*a330*/  R2UR UR55, R33 ;  /* 0x00000000213772ca */ /* 0x000fe400000e0000 */
[----:B------:R-:W-:Y:S01]  /*a340*/  @!P3 FMUL R50, R50, 0.5 ;  /* 0x3f0000003232b820 */ /* 0x000fe20000400000 */
[----:B------:R-:W1:Y:S01]  /*a350*/  MUFU.EX2 R48, R48 ;  /* 0x0000003000307308 */ /* 0x000e620000000800 */
[----:B--2---:R-:W-:Y:S01]  /*a360*/  FFMA R27, R32, R34, -R39 ;  /* 0x00000022201b7223 */ /* 0x004fe20000000827 */
[----:B---3--:R-:W-:Y:S01]  /*a370*/  @!P6 FMUL R53, R53, R53 ;  /* 0x000000353535e220 */ /* 0x008fe20000400000 */
[----:B------:R-:W-:Y:S02]  /*a380*/  FSETP.GEU.AND P6, PT, R25, -126, PT ;  /* 0xc2fc00001900780b */ /* 0x000fe40003fce000 */
[----:B------:R-:W-:-:S03]  /*a390*/  IADD3 R32, R28, 0x600, RZ ;  /* 0x000006001c207810 */ /* 0x000fc60007ffe0ff */
[----:B------:R-:W2:Y:S01]  /*a3a0*/  MUFU.EX2 R50, R50 ;  /* 0x0000003200327308 */ /* 0x000ea20000000800 */
[----:B----4-:R-:W-:Y:S01]  /*a3b0*/  @!P4 FMUL R29, R29, R29 ;  /* 0x0000001d1d1dc220 */ /* 0x010fe20000400000 */
[----:B------:R-:W-:Y:S02]  /*a3c0*/  FSETP.GEU.AND P4, PT, R27, -126, PT ;  /* 0xc2fc00001b00780b */ /* 0x000fe40003f8e000 */
[----:B------:R-:W-:Y:S02]  /*a3d0*/  R2UR UR54, R32 ;  /* 0x00000000203672ca */ /* 0x000fe400000e0000 */
[----:B------:R-:W-:Y:S02]  /*a3e0*/  IADD3 R32, R28, 0x240, RZ ;  /* 0x000002401c207810 */ /* 0x000fe40007ffe0ff */
[----:B------:R-:W-:Y:S01]  /*a3f0*/  @!P6 FMUL R25, R25, 0.5 ;  /* 0x3f0000001919e820 */ /* 0x000fe20000400000 */
[----:B-1----:R-:W-:Y:S01]  /*a400*/  @!P5 FMUL R48, R48, R48 ;  /* 0x000000303030d220 */ /* 0x002fe20000400000 */
[----:B------:R-:W-:-:S02]  /*a410*/  FSETP.GEU.AND P5, PT, R189, -126, PT ;  /* 0xc2fc0000bd00780b */ /* 0x000fc40003fae000 */
[----:B------:R1:W3:Y:S03]  /*a420*/  MUFU.EX2 R190, R25 ;  /* 0x0000001900be7308 */ /* 0x0002e60000000800 */
[----:B------:R-:W-:Y:S01]  /*a430*/  @!P4 FMUL R27, R27, 0.5 ;  /* 0x3f0000001b1bc820 */ /* 0x000fe20000400000 */
[----:B--2---:R-:W-:Y:S01]  /*a440*/  @!P3 FMUL R50, R50, R50 ;  /* 0x000000323232b220 */ /* 0x004fe20000400000 */
[----:B------:R-:W-:-:S03]  /*a450*/  FSETP.GEU.AND P3, PT, R194, -126, PT ;  /* 0xc2fc0000c200780b */ /* 0x000fc60003f6e000 */
[----:B------:R2:W4:Y:S01]  /*a460*/  MUFU.EX2 R192, R27 ;  /* 0x0000001b00c07308 */ /* 0x0005220000000800 */
[----:B-1----:R-:W-:Y:S01]  /*a470*/  F2FP.F16.F32.PACK_AB R25, R40, R45 ;  /* 0x0000002d2819723e */ /* 0x002fe200000000ff */
[----:B------:R-:W-:Y:S01]  /*a480*/  FFMA R45, R30, R179, R45 ;  /* 0x000000b31e2d7223 */ /* 0x000fe2000000002d */
[----:B------:R-:W-:-:S03]  /*a490*/  @!P5 FMUL R189, R189, 0.5 ;  /* 0x3f000000bdbdd820 */ /* 0x000fc60000400000 */
[----:B------:R-:W-:Y:S01]  /*a4a0*/  FADD R45, R45, R40 ;  /* 0x000000282d2d7221 */ /* 0x000fe20000000000 */
[----:B--2---:R-:W-:Y:S02]  /*a4b0*/  F2FP.F16.F32.PACK_AB R27, R49, R42 ;  /* 0x0000002a311b723e */ /* 0x004fe400000000ff */
[----:B------:R-:W1:Y:S01]  /*a4c0*/  MUFU.EX2 R189, R189 ;  /* 0x000000bd00bd7308 */ /* 0x000e620000000800 */
[----:B------:R-:W-:Y:S01]  /*a4d0*/  @!P3 FMUL R194, R194, 0.5 ;  /* 0x3f000000c2c2b820 */ /* 0x000fe20000400000 */
[----:B---3--:R-:W-:Y:S01]  /*a4e0*/  @!P6 FMUL R190, R190, R190 ;  /* 0x000000bebebee220 */ /* 0x008fe20000400000 */
[----:B------:R-:W-:Y:S01]  /*a4f0*/  WARPGROUP.ARRIVE ;  /* 0x00000000000079c5 */ /* 0x000fe20000000000 */
[----:B------:R-:W-:Y:S01]  /*a500*/  FSETP.GEU.AND P6, PT, R201, -126, PT ;  /* 0xc2fc0000c900780b */ /* 0x000fe20003fce000 */
[----:B------:R-:W-:Y:S01]  /*a510*/  FADD R42, R45, R42 ;  /* 0x0000002a2d2a7221 */ /* 0x000fe20000000000 */
[----:B----4-:R-:W-:Y:S02]  /*a520*/  @!P4 FMUL R192, R192, R192 ;  /* 0x000000c0c0c0c220 */ /* 0x010fe40000400000 */
[----:B------:R-:W2:Y:S01]  /*a530*/  MUFU.EX2 R191, R194 ;  /* 0x000000c200bf7308 */ /* 0x000ea20000000800 */
[----:B------:R-:W-:Y:S01]  /*a540*/  HGMMA.64x32x16.F32 R152, R24, gdesc[UR16].tnspB, R152, gsb0 ;  /* 0x4060001018987df0 */ /* 0x000fe20008000898 */
[----:B------:R-:W-:Y:S01]  /*a550*/  R2UR UR18, R32 ;  /* 0x00000000201272ca */ /* 0x000fe200000e0000 */
[----:B------:R-:W-:Y:S01]  /*a560*/  FADD R49, R42, R49 ;  /* 0x000000312a317221 */ /* 0x000fe20000000000 */
[----:B------:R-:W-:Y:S01]  /*a570*/  R2UR UR19, R33 ;  /* 0x00000000211372ca */ /* 0x000fe200000e0000 */
[----:B------:R-:W-:Y:S01]  /*a580*/  IMAD.MOV.U32 R33, RZ, RZ, -0x7fffffe0 ;  /* 0x80000020ff217424 */ /* 0x000fe200078e00ff */
[----:B------:R-:W-:-:S02]  /*a590*/  IADD3 R32, R28, 0x440, RZ ;  /* 0x000004401c207810 */ /* 0x000fc40007ffe0ff */
[----:B------:R-:W-:Y:S01]  /*a5a0*/  FSETP.GEU.AND P4, PT, R196, -126, PT ;  /* 0xc2fc0000c400780b */ /* 0x000fe20003f8e000 */
[----:B-1----:R-:W-:Y:S01]  /*a5b0*/  @!P5 FMUL R189, R189, R189 ;  /* 0x000000bdbdbdd220 */ /* 0x002fe20000400000 */
[----:B------:R-:W-:Y:S01]  /*a5c0*/  FSETP.GEU.AND P5, PT, R195, -126, PT ;  /* 0xc2fc0000c300780b */ /* 0x000fe20003fae000 */
[----:B------:R-:W-:-:S04]  /*a5d0*/  @!P6 FMUL R201, R201, 0.5 ;  /* 0x3f000000c9c9e820 */ /* 0x000fc80000400000 */
[----:B------:R1:W3:Y:S01]  /*a5e0*/  MUFU.EX2 R194, R201 ;  /* 0x000000c900c27308 */ /* 0x0002e20000000800 */
[----:B--2---:R-:W-:Y:S01]  /*a5f0*/  @!P3 FMUL R191, R191, R191 ;  /* 0x000000bfbfbfb220 */ /* 0x004fe20000400000 */
[----:B------:R-:W-:-:S04]  /*a600*/  FSETP.GEU.AND P3, PT, R200, -126, PT ;  /* 0xc2fc0000c800780b */ /* 0x000fc80003f6e000 */
[----:B------:R-:W-:Y:S02]  /*a610*/  @!P4 FMUL R196, R196, 0.5 ;  /* 0x3f000000c4c4c820 */ /* 0x000fe40000400000 */
[----:B------:R-:W-:Y:S01]  /*a620*/  @!P5 FMUL R195, R195, 0.5 ;  /* 0x3f000000c3c3d820 */ /* 0x000fe20000400000 */
[----:B-1----:R-:W-:-:S03]  /*a630*/  FFMA R201, R44, R34, -R39 ;  /* 0x000000222cc97223 */ /* 0x002fc60000000827 */
[----:B------:R-:W1:Y:S03]  /*a640*/  MUFU.EX2 R196, R196 ;  /* 0x000000c400c47308 */ /* 0x000e660000000800 */
[----:B------:R-:W-:Y:S01]  /*a650*/  @!P3 FMUL R200, R200, 0.5 ;  /* 0x3f000000c8c8b820 */ /* 0x000fe20000400000 */
[----:B---3--:R-:W-:Y:S01]  /*a660*/  @!P6 FMUL R194, R194, R194 ;  /* 0x000000c2c2c2e220 */ /* 0x008fe20000400000 */
[----:B------:R-:W-:-:S03]  /*a670*/  FSETP.GEU.AND P6, PT, R199, -126, PT ;  /* 0xc2fc0000c700780b */ /* 0x000fc60003fce000 */
[----:B------:R-:W2:Y:S08]  /*a680*/  MUFU.EX2 R193, R195 ;  /* 0x000000c300c17308 */ /* 0x000eb00000000800 */
[----:B------:R3:W4:Y:S01]  /*a690*/  MUFU.EX2 R195, R200 ;  /* 0x000000c800c37308 */ /* 0x0007220000000800 */
[----:B-1----:R-:W-:Y:S01]  /*a6a0*/  @!P4 FMUL R196, R196, R196 ;  /* 0x000000c4c4c4c220 */ /* 0x002fe20000400000 */
[----:B------:R-:W-:Y:S01]  /*a6b0*/  FSETP.GEU.AND P4, PT, R201, -126, PT ;  /* 0xc2fc0000c900780b */ /* 0x000fe20003f8e000 */
[----:B------:R-:W-:Y:S01]  /*a6c0*/  @!P6 FMUL R199, R199, 0.5 ;  /* 0x3f000000c7c7e820 */ /* 0x000fe20000400000 */
[----:B------:R-:W-:-:S02]  /*a6d0*/  WARPGROUP.DEPBAR.LE gsb0, 0x0 ;  /* 0x00008000000079c5 */ /* 0x000fc40000010000 */
[----:B------:R-:W-:Y:S01]  /*a6e0*/  WARPGROUP.ARRIVE ;  /* 0x00000000000079c5 */ /* 0x000fe20000000000 */
[----:B---3--:R-:W-:Y:S01]  /*a6f0*/  FFMA R200, R186, R34, -R39 ;  /* 0x00000022bac87223 */ /* 0x008fe20000000827 */
[----:B--2---:R-:W-:Y:S01]  /*a700*/  @!P5 FMUL R193, R193, R193 ;  /* 0x000000c1c1c1d220 */ /* 0x004fe20000400000 */
[----:B------:R-:W-:Y:S01]  /*a710*/  FSETP.GEU.AND P5, PT, R203, -126, PT ;  /* 0xc2fc0000cb00780b */ /* 0x000fe20003fae000 */
[----:B------:R-:W1:Y:S05]  /*a720*/  MUFU.EX2 R199, R199 ;  /* 0x000000c700c77308 */ /* 0x000e6a0000000800 */
[----:B------:R-:W-:Y:S01]  /*a730*/  @!P4 FMUL R201, R201, 0.5 ;  /* 0x3f000000c9c9c820 */ /* 0x000fe20000400000 */
[----:B------:R-:W-:Y:S01]  /*a740*/  HGMMA.64x32x16.F32 R136, R24, gdesc[UR20].tnspB, R136, gsb0 ;  /* 0x4060001418887df0 */ /* 0x000fe20008000888 */
[----:B------:R-:W-:Y:S01]  /*a750*/  R2UR UR22, R46 ;  /* 0x000000002e1672ca */ /* 0x000fe200000e0000 */
[----:B----4-:R-:W-:Y:S01]  /*a760*/  @!P3 FMUL R195, R195, R195 ;  /* 0x000000c3c3c3b220 */ /* 0x010fe20000400000 */
[----:B------:R-:W-:Y:S01]  /*a770*/  R2UR UR23, R47 ;  /* 0x000000002f1772ca */ /* 0x000fe200000e0000 */
[----:B------:R-:W-:Y:S01]  /*a780*/  VIADD R46, R28, 0x180 ;  /* 0x000001801c2e7836 */ /* 0x000fe20000000000 */
[----:B------:R-:W-:Y:S01]  /*a790*/  FSETP.GEU.AND P3, PT, R200, -126, PT ;  /* 0xc2fc0000c800780b */ /* 0x000fe20003f6e000 */
[----:B------:R-:W2:Y:S01]  /*a7a0*/  MUFU.EX2 R201, R201 ;  /* 0x000000c900c97308 */ /* 0x000ea20000000800 */
[----:B------:R-:W-:Y:S01]  /*a7b0*/  MOV R47, 0x80000020 ;  /* 0x80000020002f7802 */ /* 0x000fe20000000f00 */
[----:B------:R-:W-:-:S06]  /*a7c0*/  @!P5 FMUL R203, R203, 0.5 ;  /* 0x3f000000cbcbd820 */ /* 0x000fcc0000400000 */
[----:B------:R-:W3:Y:S01]  /*a7d0*/  MUFU.EX2 R186, R203 ;  /* 0x000000cb00ba7308 */ /* 0x000ee20000000800 */
[----:B-1----:R-:W-:Y:S01]  /*a7e0*/  @!P6 FMUL R199, R199, R199 ;  /* 0x000000c7c7c7e220 */ /* 0x002fe20000400000 */
[----:B------:R-:W-:Y:S02]  /*a7f0*/  FSETP.GEU.AND P6, PT, R197, -126, PT ;  /* 0xc2fc0000c500780b */ /* 0x000fe40003fce000 */
[----:B------:R-:W-:-:S04]  /*a800*/  @!P3 FMUL R200, R200, 0.5 ;  /* 0x3f000000c8c8b820 */ /* 0x000fc80000400000 */
[----:B------:R-:W1:Y:S01]  /*a810*/  MUFU.EX2 R44, R200 ;  /* 0x000000c8002c7308 */ /* 0x000e620000000800 */
[----:B--2---:R-:W-:-:S06]  /*a820*/  @!P4 FMUL R201, R201, R201 ;  /* 0x000000c9c9c9c220 */ /* 0x004fcc0000400000 */
[----:B------:R-:W-:Y:S01]  /*a830*/  @!P6 FMUL R197, R197, 0.5 ;  /* 0x3f000000c5c5e820 */ /* 0x000fe20000400000 */
[----:B---3--:R-:W-:Y:S01]  /*a840*/  @!P5 FMUL R186, R186, R186 ;  /* 0x000000bababad220 */ /* 0x008fe20000400000 */
[----:B------:R-:W-:-:S04]  /*a850*/  FSETP.GEU.AND P5, PT, R198, -126, PT ;  /* 0xc2fc0000c600780b */ /* 0x000fc80003fae000 */
[----:B------:R-:W2:Y:S01]  /*a860*/  MUFU.EX2 R197, R197 ;  /* 0x000000c500c57308 */ /* 0x000ea20000000800 */
[----:B-1----:R-:W-:Y:S01]  /*a870*/  @!P3 FMUL R44, R44, R44 ;  /* 0x0000002c2c2cb220 */ /* 0x002fe20000400000 */
[----:B------:R-:W-:-:S07]  /*a880*/  FSETP.GEU.AND P3, PT, R37, -126, PT ;  /* 0xc2fc00002500780b */ /* 0x000fce0003f6e000 */
[----:B------:R-:W-:Y:S01]  /*a890*/  @!P5 FMUL R198, R198, 0.5 ;  /* 0x3f000000c6c6d820 */ /* 0x000fe20000400000 */
[----:B------:R-:W-:Y:S02]  /*a8a0*/  WARPGROUP.DEPBAR.LE gsb0, 0x0 ;  /* 0x00008000000079c5 */ /* 0x000fe40000010000 */
[----:B------:R-:W-:-:S03]  /*a8b0*/  WARPGROUP.ARRIVE ;  /* 0x00000000000079c5 */ /* 0x000fc60000000000 */
[----:B------:R-:W-:Y:S01]  /*a8c0*/  @!P3 FMUL R37, R37, 0.5 ;  /* 0x3f0000002525b820 */ /* 0x000fe20000400000 */
[----:B------:R-:W1:Y:S01]  /*a8d0*/  MUFU.EX2 R198, R198 ;  /* 0x000000c600c67308 */ /* 0x000e620000000800 */
[----:B--2---:R-:W-:Y:S01]  /*a8e0*/  @!P6 FMUL R197, R197, R197 ;  /* 0x000000c5c5c5e220 */ /* 0x004fe20000400000 */
[----:B------:R-:W-:Y:S01]  /*a8f0*/  FSETP.GEU.AND P6, PT, R52, -126, PT ;  /* 0xc2fc00003400780b */ /* 0x000fe20003fce000 */
[----:B------:R-:W-:Y:S01]  /*a900*/  HGMMA.64x32x16.F32 R120, R24, gdesc[UR24].tnspB, R120, gsb0 ;  /* 0x4060001818787df0 */ /* 0x000fe20008000878 */
[----:B------:R-:W-:Y:S02]  /*a910*/  R2UR UR26, R32 ;  /* 0x00000000201a72ca */ /* 0x000fe400000e0000 */
[----:B------:R-:W-:Y:S02]  /*a920*/  R2UR UR27, R33 ;  /* 0x00000000211b72ca */ /* 0x000fe400000e0000 */
[----:B------:R-:W2:Y:S01]  /*a930*/  MUFU.EX2 R37, R37 ;  /* 0x0000002500257308 */ /* 0x000ea20000000800 */
[----:B------:R-:W-:-:S02]  /*a940*/  IADD3 R32, R28, 0x80, RZ ;  /* 0x000000801c207810 */ /* 0x000fc40007ffe0ff */
[----:B------:R-:W-:-:S04]  /*a950*/  MOV R33, 0x80000020 ;  /* 0x8000002000217802 */ /* 0x000fc80000000f00 */
[----:B------:R-:W-:Y:S01]  /*a960*/  @!P6 FMUL R52, R52, 0.5 ;  /* 0x3f0000003434e820 */ /* 0x000fe20000400000 */
[----:B-1----:R-:W-:Y:S01]  /*a970*/  @!P5 FMUL R198, R198, R198 ;  /* 0x000000c6c6c6d220 */ /* 0x002fe20000400000 */
[----:B------:R-:W-:-:S04]  /*a980*/  FSETP.GEU.AND P5, PT, R187, -126, PT ;  /* 0xc2fc0000bb00780b */ /* 0x000fc80003fae000 */
[----:B------:R-:W1:Y:S01]  /*a990*/  MUFU.EX2 R52, R52 ;  /* 0x0000003400347308 */ /* 0x000e620000000800 */
[----:B--2---:R-:W-:Y:S01]  /*a9a0*/  @!P3 FMUL R37, R37, R37 ;  /* 0x000000252525b220 */ /* 0x004fe20000400000 */
[----:B------:R-:W-:-:S07]  /*a9b0*/  FSETP.GEU.AND P3, PT, R54, -126, PT ;  /* 0xc2fc00003600780b */ /* 0x000fce0003f6e000 */
[----:B------:R-:W-:-:S06]  /*a9c0*/  @!P5 FMUL R187, R187, 0.5 ;  /* 0x3f000000bbbbd820 */ /* 0x000fcc0000400000 */
[----:B------:R-:W2:Y:S01]  /*a9d0*/  MUFU.EX2 R187, R187 ;  /* 0x000000bb00bb7308 */ /* 0x000ea20000000800 */
[----:B-1----:R-:W-:Y:S01]  /*a9e0*/  @!P6 FMUL R52, R52, R52 ;  /* 0x000000343434e220 */ /* 0x002fe20000400000 */
[----:B------:R-:W-:-:S06]  /*a9f0*/  @!P3 FMUL R54, R54, 0.5 ;  /* 0x3f0000003636b820 */ /* 0x000fcc0000400000 */
[----:B------:R-:W1:Y:S01]  /*aa00*/  MUFU.EX2 R54, R54 ;  /* 0x0000003600367308 */ /* 0x000e620000000800 */
[----:B------:R-:W-:Y:S02]  /*aa10*/  WARPGROUP.DEPBAR.LE gsb0, 0x0 ;  /* 0x00008000000079c5 */ /* 0x000fe40000010000 */
[----:B------:R-:W-:Y:S01]  /*aa20*/  WARPGROUP.ARRIVE ;  /* 0x00000000000079c5 */ /* 0x000fe20000000000 */
[----:B--2---:R-:W-:-:S05]  /*aa30*/  @!P5 FMUL R187, R187, R187 ;  /* 0x000000bbbbbbd220 */ /* 0x004fca0000400000 */
[----:B------:R-:W-:Y:S01]  /*aa40*/  HGMMA.64x32x16.F32 R104, R24, gdesc[UR32].tnspB, R104, gsb0 ;  /* 0x4060002018687df0 */ /* 0x000fe20008000868 */
[----:B-1----:R-:W-:Y:S02]  /*aa50*/  @!P3 FMUL R54, R54, R54 ;  /* 0x000000363636b220 */ /* 0x002fe40000400000 */
[----:B------:R-:W-:Y:S02]  /*aa60*/  WARPGROUP.DEPBAR.LE gsb0, 0x0 ;  /* 0x00008000000079c5 */ /* 0x000fe40000010000 */
[----:B------:R-:W-:-:S06]  /*aa70*/  WARPGROUP.ARRIVE ;  /* 0x00000000000079c5 */ /* 0x000fcc0000000000 */
[----:B------:R-:W-:Y:S03]  /*aa80*/  HGMMA.64x32x16.F32 R88, R24, gdesc[UR44].tnspB, R88, gsb0 ;  /* 0x4060002c18587df0 */ /* 0x000fe60008000858 */
[----:B------:R-:W-:Y:S02]  /*aa90*/  WARPGROUP.DEPBAR.LE gsb0, 0x0 ;  /* 0x00008000000079c5 */ /* 0x000fe40000010000 */
[----:B------:R-:W-:-:S06]  /*aaa0*/  WARPGROUP.ARRIVE ;  /* 0x00000000000079c5 */ /* 0x000fcc0000000000 */
[----:B------:R-:W-:Y:S03]  /*aab0*/  HGMMA.64x32x16.F32 R72, R24, gdesc[UR48].tnspB, R72, gsb0 ;  /* 0x4060003018487df0 */ /* 0x000fe60008000848 */
[----:B------:R-:W-:Y:S02]  /*aac0*/  WARPGROUP.DEPBAR.LE gsb0, 0x0 ;  /* 0x00008000000079c5 */ /* 0x000fe40000010000 */
[----:B------:R-:W-:-:S06]  /*aad0*/  WARPGROUP.ARRIVE ;  /* 0x00000000000079c5 */ /* 0x000fcc0000000000 */
[----:B------:R-:W-:Y:S03]  /*aae0*/  HGMMA.64x32x16.F32 R56, R24, gdesc[UR52].tnspB, R56, gsb0 ;  /* 0x4060003418387df0 */ /* 0x000fe60008000838 */
[----:B------:R-:W-:Y:S02]  /*aaf0*/  WARPGROUP.DEPBAR.LE gsb0, 0x0 ;  /* 0x00008000000079c5 */ /* 0x000fe40000010000 */
[----:B------:R-:W-:Y:S01]  /*ab00*/  IMAD.MOV.U32 R27, RZ, RZ, -0x7fffffe0 ;  /* 0x80000020ff1b7424 */ /* 0x000fe200078e00ff */
[C---:B------:R-:W-:Y:S02]  /*ab10*/  IADD3 R26, R28.reuse, 0x540, RZ ;  /* 0x000005401c1a7810 */ /* 0x040fe40007ffe0ff */
[----:B------:R-:W-:Y:S02]  /*ab20*/  IADD3 R24, R28, 0x640, RZ ;  /* 0x000006401c187810 */ /* 0x000fe40007ffe0ff */
[----:B------:R-:W-:-:S02]  /*ab30*/  MOV R25, 0x80000020 ;  /* 0x8000002000197802 */ /* 0x000fc40000000f00 */
[----:B------:R-:W-:Y:S02]  /*ab40*/  R2UR UR34, R26 ;  /* 0x000000001a2272ca */ /* 0x000fe400000e0000 */
[----:B------:R-:W-:Y:S02]  /*ab50*/  R2UR UR35, R27 ;  /* 0x000000001b2372ca */ /* 0x000fe400000e0000 */
[----:B------:R-:W-:Y:S02]  /*ab60*/  R2UR UR46, R24 ;  /* 0x00000000182e72ca */ /* 0x000fe400000e0000 */
[----:B------:R-:W-:Y:S02]  /*ab70*/  R2UR UR47, R25 ;  /* 0x00000000192f72ca */ /* 0x000fe400000e0000 */
[----:B------:R-:W-:Y:S01]  /*ab80*/  F2FP.F16.F32.PACK_AB R24, R53, R48 ;  /* 0x000000303518723e */ /* 0x000fe200000000ff */
[----:B------:R-:W-:Y:S01]  /*ab90*/  FADD R48, R43, R48 ;  /* 0x000000302b307221 */ /* 0x000fe20000000000 */
[----:B------:R-:W-:Y:S01]  /*aba0*/  F2FP.F16.F32.PACK_AB R25, R29, R50 ;  /* 0x000000321d19723e */ /* 0x000fe200000000ff */
[----:B------:R-:W-:Y:S01]  /*abb0*/  FADD R50, R49, R50 ;  /* 0x0000003231327221 */ /* 0x000fe20000000000 */
        /* <DEDUP_REMOVED lines=10> */
[----:B------:R-:W-:Y:S01]  /*ac60*/  R2UR UR10, R46 ;  /* 0x000000002e0a72ca */ /* 0x000fe200000e0000 */
[-CC-:B------:R-:W-:Y:S01]  /*ac70*/  FFMA R46, R51, R34.reuse, -R39.reuse ;  /* 0x00000022332e7223 */ /* 0x180fe20000000827 */
[----:B------:R-:W-:Y:S01]  /*ac80*/  R2UR UR11, R47 ;  /* 0x000000002f0b72ca */ /* 0x000fe200000e0000 */
[----:B------:R-:W-:-:S03]  /*ac90*/  FFMA R34, R55, R34, -R39 ;  /* 0x0000002237227223 */ /* 0x000fc60000000827 */
[----:B------:R-:W-:-:S13]  /*aca0*/  FSETP.GEU.AND P4, PT, R46, -126, PT ;  /* 0xc2fc00002e00780b */ /* 0x000fda0003f8e000 */
[----:B------:R-:W-:-:S06]  /*acb0*/  @!P4 FMUL R46, R46, 0.5 ;  /* 0x3f0000002e2ec820 */ /* 0x000fcc0000400000 */
[----:B------:R-:W1:Y:S02]  /*acc0*/  MUFU.EX2 R46, R46 ;  /* 0x0000002e002e7308 */ /* 0x000e640000000800 */
[----:B-1----:R-:W-:Y:S01]  /*acd0*/  @!P4 FMUL R46, R46, R46 ;  /* 0x0000002e2e2ec220 */ /* 0x002fe20000400000 */
[----:B------:R-:W-:Y:S01]  /*ace0*/  FSETP.GEU.AND P4, PT, R34, -126, PT ;  /* 0xc2fc00002200780b */ /* 0x000fe20003f8e000 */
[----:B------:R-:W-:Y:S02]  /*acf0*/  WARPGROUP.DEPBAR.LE gsb0, 0x0 ;  /* 0x00008000000079c5 */ /* 0x000fe40000010000 */
[----:B------:R-:W-:-:S10]  /*ad00*/  WARPGROUP.ARRIVE ;  /* 0x00000000000079c5 */ /* 0x000fd40000000000 */
[----:B------:R-:W-:Y:S01]  /*ad10*/  @!P4 FMUL R34, R34, 0.5 ;  /* 0x3f0000002222c820 */ /* 0x000fe20000400000 */
[----:B------:R-:W-:Y:S01]  /*ad20*/  HGMMA.64x32x16.F32 R136, R24, gdesc[UR4].tnspB, R136, gsb0 ;  /* 0x4060000418887df0 */ /* 0x000fe20008000888 */
[----:B------:R-:W-:Y:S01]  /*ad30*/  R2UR UR6, R32 ;  /* 0x00000000200672ca */ /* 0x000fe200000e0000 */
[----:B------:R-:W-:Y:S01]  /*ad40*/  VIADD R32, R28, 0x280 ;  /* 0x000002801c207836 */ /* 0x000fe20000000000 */
[----:B------:R-:W-:Y:S02]  /*ad50*/  R2UR UR7, R33 ;  /* 0x00000000210772ca */ /* 0x000fe400000e0000 */
[----:B------:R-:W-:Y:S01]  /*ad60*/  MOV R33, 0x80000020 ;  /* 0x8000002000217802 */ /* 0x000fe20000000f00 */
[----:B------:R-:W1:Y:S02]  /*ad70*/  MUFU.EX2 R34, R34 ;  /* 0x0000002200227308 */ /* 0x000e640000000800 */
[----:B-1----:R-:W-:Y:S01]  /*ad80*/  @!P4 FMUL R34, R34, R34 ;  /* 0x000000222222c220 */ /* 0x002fe20000400000 */
[----:B------:R-:W-:-:S02]  /*ad90*/  WARPGROUP.DEPBAR.LE gsb0, 0x0 ;  /* 0x00008000000079c5 */ /* 0x000fc40000010000 */
[----:B------:R-:W-:-:S06]  /*ada0*/  WARPGROUP.ARRIVE ;  /* 0x00000000000079c5 */ /* 0x000fcc0000000000 */
[----:B------:R-:W-:Y:S01]  /*adb0*/  HGMMA.64x32x16.F32 R120, R24, gdesc[UR16].tnspB, R120, gsb0 ;  /* 0x4060001018787df0 */ /* 0x000fe20008000878 */
[----:B------:R-:W-:Y:S02]  /*adc0*/  R2UR UR18, R32 ;  /* 0x00000000201272ca */ /* 0x000fe400000e0000 */
[----:B------:R-:W-:Y:S01]  /*add0*/  R2UR UR19, R33 ;  /* 0x00000000211372ca */ /* 0x000fe200000e0000 */
[----:B------:R-:W-:Y:S01]  /*ade0*/  IMAD.MOV.U32 R33, RZ, RZ, -0x7fffffe0 ;  /* 0x80000020ff217424 */ /* 0x000fe200078e00ff */
[----:B------:R-:W-:Y:S01]  /*adf0*/  IADD3 R32, R28, 0x680, RZ ;  /* 0x000006801c207810 */ /* 0x000fe20007ffe0ff */
        /* <DEDUP_REMOVED lines=13> */
[C---:B------:R-:W-:Y:S01]  /*aed0*/  IADD3 R26, R28.reuse, 0x380, RZ ;  /* 0x000003801c1a7810 */ /* 0x040fe20007ffe0ff */
[----:B------:R-:W-:Y:S01]  /*aee0*/  VIADD R24, R28, 0x480 ;  /* 0x000004801c187836 */ /* 0x000fe20000000000 */
[----:B------:R-:W-:Y:S01]  /*aef0*/  MOV R27, 0x80000020 ;  /* 0x80000020001b7802 */ /* 0x000fe20000000f00 */
[----:B------:R-:W-:Y:S01]  /*af00*/  IMAD.MOV.U32 R25, RZ, RZ, -0x7fffffe0 ;  /* 0x80000020ff197424 */ /* 0x000fe200078e00ff */
[----:B------:R-:W-:Y:S02]  /*af10*/  R2UR UR22, R26 ;  /* 0x000000001a1672ca */ /* 0x000fe400000e0000 */
[----:B------:R-:W-:-:S02]  /*af20*/  R2UR UR23, R27 ;  /* 0x000000001b1772ca */ /* 0x000fc400000e0000 */
[----:B------:R-:W-:Y:S02]  /*af30*/  IADD3 R26, R28, 0x580, RZ ;  /* 0x000005801c1a7810 */ /* 0x000fe40007ffe0ff */
[----:B------:R-:W-:Y:S02]  /*af40*/  MOV R27, 0x80000020 ;  /* 0x80000020001b7802 */ /* 0x000fe40000000f00 */
[----:B------:R-:W-:Y:S02]  /*af50*/  R2UR UR26, R24 ;  /* 0x00000000181a72ca */ /* 0x000fe400000e0000 */
[----:B------:R-:W-:Y:S02]  /*af60*/  R2UR UR27, R25 ;  /* 0x00000000191b72ca */ /* 0x000fe400000e0000 */
[----:B------:R-:W-:Y:S02]  /*af70*/  R2UR UR34, R26 ;  /* 0x000000001a2272ca */ /* 0x000fe400000e0000 */
[----:B------:R-:W-:-:S02]  /*af80*/  R2UR UR35, R27 ;  /* 0x000000001b2372ca */ /* 0x000fc400000e0000 */
[----:B------:R-:W-:Y:S01]  /*af90*/  F2FP.F16.F32.PACK_AB R24, R194, R193 ;  /* 0x000000c1c218723e */ /* 0x000fe200000000ff */
[----:B------:R-:W-:Y:S01]  /*afa0*/  FADD R193, R190, R193 ;  /* 0x000000c1bec17221 */ /* 0x000fe20000000000 */
[----:B------:R-:W-:Y:S01]  /*afb0*/  F2FP.F16.F32.PACK_AB R25, R196, R195 ;  /* 0x000000c3c419723e */ /* 0x000fe200000000ff */
[----:B------:R-:W-:Y:S01]  /*afc0*/  FADD R195, R192, R195 ;  /* 0x000000c3c0c37221 */ /* 0x000fe20000000000 */
[----:B------:R-:W-:Y:S01]  /*afd0*/  F2FP.F16.F32.PACK_AB R26, R199, R186 ;  /* 0x000000bac71a723e */ /* 0x000fe200000000ff */
[----:B------:R-:W-:Y:S01]  /*afe0*/  FADD R193, R193, R194 ;  /* 0x000000c2c1c17221 */ /* 0x000fe20000000000 */
[----:B------:R-:W-:Y:S01]  /*aff0*/  F2FP.F16.F32.PACK_AB R27, R201, R44 ;  /* 0x0000002cc91b723e */ /* 0x000fe200000000ff */
[----:B------:R-:W-:Y:S02]  /*b000*/  FADD R195, R195, R196 ;  /* 0x000000c4c3c37221 */ /* 0x000fe40000000000 */
[----:B------:R-:W-:Y:S01]  /*b010*/  FADD R186, R193, R186 ;  /* 0x000000bac1ba7221 */ /* 0x000fe20000000000 */
[----:B------:R-:W-:Y:S01]  /*b020*/  WARPGROUP.ARRIVE ;  /* 0x00000000000079c5 */ /* 0x000fe20000000000 */
[----:B------:R-:W-:-:S02]  /*b030*/  FADD R44, R195, R44 ;  /* 0x0000002cc32c7221 */ /* 0x000fc40000000000 */
[----:B------:R-:W-:Y:S02]  /*b040*/  FADD R199, R186, R199 ;  /* 0x000000c7bac77221 */ /* 0x000fe40000000000 */
[----:B------:R-:W-:Y:S01]  /*b050*/  FADD R44, R44, R201 ;  /* 0x000000c92c2c7221 */ /* 0x000fe20000000000 */
[----:B------:R-:W-:Y:S01]  /*b060*/  HGMMA.64x32x16.F32 R152, R24, gdesc[UR4].tnspB, R152, gsb0 ;  /* 0x4060000418987df0 */ /* 0x000fe20008000898 */
[----:B------:R-:W-:Y:S01]  /*b070*/  R2UR UR6, R32 ;  /* 0x00000000200672ca */ /* 0x000fe200000e0000 */
[----:B------:R-:W-:Y:S01]  /*b080*/  VIADD R32, R28, 0x5c0 ;  /* 0x000005c01c207836 */ /* 0x000fe20000000000 */
[----:B------:R-:W-:Y:S02]  /*b090*/  R2UR UR7, R33 ;  /* 0x00000000210772ca */ /* 0x000fe400000e0000 */
[----:B------:R-:W-:Y:S01]  /*b0a0*/  MOV R33, 0x80000020 ;  /* 0x8000002000217802 */ /* 0x000fe20000000f00 */
        /* <DEDUP_REMOVED lines=14> */
[----:B------:R-:W-:Y:S01]  /*b190*/  HGMMA.64x32x16.F32 R72, R24, gdesc[UR32].tnspB, R72, gsb0 ;  /* 0x4060002018487df0 */ /* 0x000fe20008000848 */
[----:B------:R-:W-:Y:S02]  /*b1a0*/  R2UR UR34, R32 ;  /* 0x00000000202272ca */ /* 0x000fe400000e0000 */
[----:B------:R-:W-:Y:S01]  /*b1b0*/  R2UR UR35, R33 ;  /* 0x00000000212372ca */ /* 0x000fe200000e0000 */
        /* <DEDUP_REMOVED lines=9> */
[----:B------:R-:W-:Y:S01]  /*b250*/  R2UR UR10, R26 ;  /* 0x000000001a0a72ca */ /* 0x000fe200000e0000 */
[----:B------:R-:W-:Y:S01]  /*b260*/  VIADD R26, R28, 0x3c0 ;  /* 0x000003c01c1a7836 */ /* 0x000fe20000000000 */
[----:B------:R-:W-:Y:S02]  /*b270*/  R2UR UR6, R24 ;  /* 0x00000000180672ca */ /* 0x000fe400000e0000 */
[----:B------:R-:W-:Y:S02]  /*b280*/  R2UR UR11, R27 ;  /* 0x000000001b0b72ca */ /* 0x000fe400000e0000 */
[----:B------:R-:W-:Y:S02]  /*b290*/  MOV R25, 0x80000020 ;  /* 0x8000002000197802 */ /* 0x000fe40000000f00 */
[----:B------:R-:W-:-:S02]  /*b2a0*/  IADD3 R24, R28, 0x2c0, RZ ;  /* 0x000002c01c187810 */ /* 0x000fc40007ffe0ff */
[----:B------:R-:W-:Y:S02]  /*b2b0*/  MOV R27, 0x80000020 ;  /* 0x80000020001b7802 */ /* 0x000fe40000000f00 */
[----:B------:R-:W-:Y:S01]  /*b2c0*/  R2UR UR19, R25 ;  /* 0x00000000191372ca */ /* 0x000fe200000e0000 */
[----:B------:R-:W-:Y:S01]  /*b2d0*/  IMAD.MOV.U32 R25, RZ, RZ, -0x7fffffe0 ;  /* 0x80000020ff197424 */ /* 0x000fe200078e00ff */
[----:B------:R-:W-:Y:S02]  /*b2e0*/  R2UR UR18, R24 ;  /* 0x00000000181272ca */ /* 0x000fe400000e0000 */
[----:B------:R-:W-:Y:S02]  /*b2f0*/  R2UR UR22, R26 ;  /* 0x000000001a1672ca */ /* 0x000fe400000e0000 */
[----:B------:R-:W-:Y:S02]  /*b300*/  R2UR UR23, R27 ;  /* 0x000000001b1772ca */ /* 0x000fe400000e0000 */
[----:B------:R-:W-:-:S02]  /*b310*/  IADD3 R24, R28, 0x4c0, RZ ;  /* 0x000004c01c187810 */ /* 0x000fc40007ffe0ff */
        /* <DEDUP_REMOVED lines=39> */
[----:B------:R-:W-:-:S05]  /*b590*/  SEL R26, R6, RZ, P2 ;  /* 0x000000ff061a7207 */ /* 0x000fca0001000000 */
[----:B------:R-:W-:-:S05]  /*b5a0*/  IMAD R6, R26, 0x8, R183 ;  /* 0x000000081a067824 */ /* 0x000fca00078e02b7 */
[----:B------:R-:W-:-:S04]  /*b5b0*/  PRMT R6, RZ, 0x654, R6 ;  /* 0x00000654ff067816 */ /* 0x000fc80000000006 */
[----:B------:R1:W-:Y:S01]  /*b5c0*/  SYNCS.ARRIVE.TRANS64.RED.A1T0 RZ, [R6+URZ], RZ ;  /* 0x000000ff06ff79a7 */ /* 0x0003e2000810043f */
[----:B------:R-:W-:Y:S05]  /*b5d0*/  @P1 BRA `(.L_x_46) ;  /* 0x0000000400241947 */ /* 0x000fea0003800000 */
[----:B------:R-:W-:Y:S01]  /*b5e0*/  ISETP.LT.OR P1, PT, R7, 0x1, !P0 ;  /* 0x000000010700780c */ /* 0x000fe20004721670 */
[----:B------:R-:W-:-:S12]  /*b5f0*/  BSSY B0, `(.L_x_47) ;  /* 0x0000046000007945 */ /* 0x000fd80003800000 */
[----:B------:R-:W-:Y:S05]  /*b600*/  @P1 BRA `(.L_x_48) ;  /* 0x0000000400101947 */ /* 0x000fea0003800000 */
[----:B------:R-:W-:Y:S02]  /*b610*/  ISETP.NE.AND P2, PT, R176, RZ, PT ;  /* 0x000000ffb000720c */ /* 0x000fe40003f45270 */
[----:B-1----:R-:W-:Y:S02]  /*b620*/  LEA R6, R5, R16, 0x3 ;  /* 0x0000001005067211 */ /* 0x002fe400078e18ff */
[----:B------:R-:W-:-:S09]  /*b630*/  SHF.L.U32 R25, R4, 0x1f, RZ ;  /* 0x0000001f04197819 */ /* 0x000fd200000006ff */
.L_x_49:
        /* <DEDUP_REMOVED lines=10> */
.L_x_50:
        /* <DEDUP_REMOVED lines=55> */
.L_x_48:
[----:B------:R-:W-:Y:S05]  /*ba50*/  BSYNC B0 ;  /* 0x0000000000007941 */ /* 0x000fea0003800000 */
.L_x_47:
[----:B------:R-:W-:-:S07]  /*ba60*/  IADD3 R7, R7, -0x1, RZ ;  /* 0xffffffff07077810 */ /* 0x000fce0007ffe0ff */
.L_x_46:
[----:B------:R-:W-:Y:S01]  /*ba70*/  ISETP.GT.AND P3, PT, R185, 0x1, PT ;  /* 0x00000001b900780c */ /* 0x000fe20003f64270 */
[----:B------:R-:W-:Y:S01]  /*ba80*/  VIADD R31, R31, 0x1 ;  /* 0x000000011f1f7836 */ /* 0x000fe20000000000 */
[----:B-1----:R-:W-:Y:S01]  /*ba90*/  IADD3 R6, R26, 0x1, RZ ;  /* 0x000000011a067810 */ /* 0x002fe20007ffe0ff */
[----:B------:R-:W-:Y:S01]  /*baa0*/  VIADD R181, R181, 0x40 ;  /* 0x00000040b5b57836 */ /* 0x000fe20000000000 */
[----:B------:R-:W-:Y:S02]  /*bab0*/  IADD3 R185, R185, -0x1, RZ ;  /* 0xffffffffb9b97810 */ /* 0x000fe40007ffe0ff */
[----:B------:R-:W-:Y:S02]  /*bac0*/  ISETP.NE.AND P1, PT, R31, 0x4, PT ;  /* 0x000000041f00780c */ /* 0x000fe40003f25270 */
[----:B------:R-:W-:Y:S02]  /*bad0*/  ISETP.NE.AND P2, PT, R6, 0x4, PT ;  /* 0x000000040600780c */ /* 0x000fe40003f45270 */
[----:B------:R-:W-:-:S02]  /*bae0*/  SEL R24, RZ, 0x1, P1 ;  /* 0x00000001ff187807 */ /* 0x000fc40000800000 */
[----:B------:R-:W-:Y:S02]  /*baf0*/  MOV R191, R182 ;  /* 0x000000b600bf7202 */ /* 0x000fe40000000f00 */
[----:B------:R-:W-:Y:S02]  /*bb00*/  LOP3.LUT R3, R3, R24, RZ, 0x3c, !PT ;  /* 0x0000001803037212 */ /* 0x000fe400078e3cff */
[----:B------:R-:W-:Y:S02]  /*bb10*/  MOV R189, R184 ;  /* 0x000000b800bd7202 */ /* 0x000fe40000000f00 */
[----:B------:R-:W-:Y:S02]  /*bb20*/  SEL R187, R31, RZ, P1 ;  /* 0x000000ff1fbb7207 */ /* 0x000fe40000800000 */
[----:B------:R-:W-:Y:S01]  /*bb30*/  SEL R6, R6, RZ, P2 ;  /* 0x000000ff06067207 */ /* 0x000fe20001000000 */
[----:B------:R-:W-:Y:S06]  /*bb40*/  @P3 BRA `(.L_x_51) ;  /* 0xffffffc000dc3947 */ /* 0x000fec000383ffff */
.L_x_37:
[----:B------:R-:W-:Y:S05]  /*bb50*/  WARPSYNC.ALL ;  /* 0x0000000000007948 */ /* 0x000fea0003800000 */
[----:B------:R-:W3:Y:S01]  /*bb60*/  SHFL.BFLY PT, R3, R180, 0x1, 0x1f ;  /* 0x0c201f00b4037f89 */ /* 0x000ee200000e0000 */
[----:B------:R-:W-:Y:S01]  /*bb70*/  BSSY B0, `(.L_x_52) ;  /* 0x0000023000007945 */ /* 0x000fe20003800000 */
[----:B------:R-:W-:Y:S01]  /*bb80*/  IMAD.MOV.U32 R4, RZ, RZ, 0x7f800000 ;  /* 0x7f800000ff047424 */ /* 0x000fe200078e00ff */
[----:B--2---:R-:W-:Y:S01]  /*bb90*/  MOV R24, 0x3f800000 ;  /* 0x3f80000000187802 */ /* 0x004fe20000000f00 */
[----:B------:R-:W2:Y:S01]  /*bba0*/  SHFL.BFLY PT, R0, R179, 0x1, 0x1f ;  /* 0x0c201f00b3007f89 */ /* 0x000ea200000e0000 */
[----:B------:R-:W-:-:S02]  /*bbb0*/  IMAD.MOV.U32 R5, RZ, RZ, 0x7f800000 ;  /* 0x7f800000ff057424 */ /* 0x000fc400078e00ff */
[----:B---3--:R-:W-:Y:S01]  /*bbc0*/  FADD R3, R3, R180 ;  /* 0x000000b403037221 */ /* 0x008fe20000000000 */
[----:B--2---:R-:W-:-:S04]  /*bbd0*/  FADD R30, R0, R179 ;  /* 0x000000b3001e7221 */ /* 0x004fc80000000000 */
[----:B------:R-:W2:Y:S01]  /*bbe0*/  SHFL.BFLY PT, R2, R3, 0x2, 0x1f ;  /* 0x0c401f0003027f89 */ /* 0x000ea200000e0000 */
[----:B------:R-:W-:-:S03]  /*bbf0*/  MOV R0, 0x3f800000 ;  /* 0x3f80000000007802 */ /* 0x000fc60000000f00 */
[----:B------:R-:W3:Y:S01]  /*bc00*/  SHFL.BFLY PT, R31, R30, 0x2, 0x1f ;  /* 0x0c401f001e1f7f89 */ /* 0x000ee200000e0000 */
[C---:B--2---:R-:W-:Y:S01]  /*bc10*/  FSETP.NE.AND P0, PT, R3.reuse, -R2, PT ;  /* 0x800000020300720b */ /* 0x044fe20003f05000 */
[----:B------:R-:W-:Y:S01]  /*bc20*/  FADD R7, R3, R2 ;  /* 0x0000000203077221 */ /* 0x000fe20000000000 */
[----:B---3--:R-:W-:-:S11]  /*bc30*/  FADD R6, R30, R31 ;  /* 0x0000001f1e067221 */ /* 0x008fd60000000000 */
[----:B------:R-:W-:Y:S05]  /*bc40*/  @!P0 BRA `(.L_x_53) ;  /* 0x0000000000548947 */ /* 0x000fea0003800000 */
[----:B------:R-:W-:Y:S01]  /*bc50*/  IADD3 R0, R7, 0x1800000, RZ ;  /* 0x0180000007007810 */ /* 0x000fe20007ffe0ff */
[----:B------:R-:W-:Y:S03]  /*bc60*/  BSSY B1, `(.L_x_54) ;  /* 0x000000c000017945 */ /* 0x000fe60003800000 */
[----:B------:R-:W-:-:S04]  /*bc70*/  LOP3.LUT R0, R0, 0x7f800000, RZ, 0xc0, !PT ;  /* 0x7f80000000007812 */ /* 0x000fc800078ec0ff */
[----:B------:R-:W-:-:S13]  /*bc80*/  ISETP.GT.U32.AND P0, PT, R0, 0x1ffffff, PT ;  /* 0x01ffffff0000780c */ /* 0x000fda0003f04070 */
[----:B------:R-:W-:Y:S05]  /*bc90*/  @P0 BRA `(.L_x_55) ;  /* 0x0000000000100947 */ /* 0x000fea0003800000 */
[----:B------:R-:W-:Y:S02]  /*bca0*/  MOV R2, R7 ;  /* 0x0000000700027202 */ /* 0x000fe40000000f00 */
[----:B------:R-:W-:-:S07]  /*bcb0*/  MOV R29, 0xbcd0 ;  /* 0x0000bcd0001d7802 */ /* 0x000fce0000000f00 */
[----:B-1----:R-:W-:Y:S05]  /*bcc0*/  CALL.REL.NOINC `($__internal_0_$__cuda_sm20_rcp_rn_f32_slowpath) ;  /* 0x0000002400547944 */ /* 0x002fea0003c00000 */
[----:B------:R-:W-:Y:S05]  /*bcd0*/  BRA `(.L_x_56) ;  /* 0x0000000000107947 */ /* 0x000fea0003800000 */
.L_x_55:
[----:B------:R-:W2:Y:S02]  /*bce0*/  MUFU.RCP R0, R7 ;  /* 0x0000000700007308 */ /* 0x000ea40000001000 */
[----:B--2---:R-:W-:-:S04]  /*bcf0*/  FFMA R2, R7, R0, -1 ;  /* 0xbf80000007027423 */ /* 0x004fc80000000000 */
[----:B------:R-:W-:-:S04]  /*bd00*/  FADD.FTZ R3, -R2, -RZ ;  /* 0x800000ff02037221 */ /* 0x000fc80000010100 */
[----:B------:R-:W-:-:S07]  /*bd10*/  FFMA R0, R0, R3, R0 ;  /* 0x0000000300007223 */ /* 0x000fce0000000000 */
.L_x_56:
[----:B------:R-:W-:Y:S05]  /*bd20*/  BSYNC B1 ;  /* 0x0000000000017941 */ /* 0x000fea0003800000 */
.L_x_54:
[----:B------:R-:W-:Y:S01]  /*bd30*/  FSETP.GEU.AND P0, PT, |R7|, 1.175494350822287508e-38, PT ;  /* 0x008000000700780b */ /* 0x000fe20003f0e200 */
[----:B------:R-:W-:-:S12]  /*bd40*/  ULDC UR6, c[0x0][0x600] ;  /* 0x0001800000067ab9 */ /* 0x000fd80000000800 */
[----:B------:R-:W-:-:S04]  /*bd50*/  @!P0 FMUL R7, R7, 16777216 ;  /* 0x4b80000007078820 */ /* 0x000fc80000400000 */
[----:B------:R-:W2:Y:S02]  /*bd60*/  MUFU.LG2 R2, R7 ;  /* 0x0000000700027308 */ /* 0x000ea40000000c00 */
[----:B--2---:R-:W-:-:S04]  /*bd70*/  @!P0 FADD R2, R2, -24 ;  /* 0xc1c0000002028421 */ /* 0x004fc80000000000 */
[----:B------:R-:W-:-:S04]  /*bd80*/  FMUL R5, R2, 0.69314718246459960938 ;  /* 0x3f31721802057820 */ /* 0x000fc80000400000 */
[----:B------:R-:W-:-:S07]  /*bd90*/  FFMA R5, R182, UR6, R5 ;  /* 0x00000006b6057c23 */ /* 0x000fce0008000005 */
.L_x_53:
[----:B------:R-:W-:Y:S05]  /*bda0*/  BSYNC B0 ;  /* 0x0000000000007941 */ /* 0x000fea0003800000 */
.L_x_52:
[----:B------:R-:W-:Y:S01]  /*bdb0*/  FSETP.NE.AND P0, PT, R30, -R31, PT ;  /* 0x8000001f1e00720b */ /* 0x000fe20003f05000 */
[----:B------:R-:W-:Y:S01]  /*bdc0*/  ULDC UR4, c[0x0][0x608] ;  /* 0x0001820000047ab9 */ /* 0x000fe20000000800 */
[----:B------:R-:W-:Y:S01]  /*bdd0*/  BSSY B0, `(.L_x_57) ;  /* 0x0000051000007945 */ /* 0x000fe20003800000 */
[----:B------:R-:W-:-:S04]  /*bde0*/  FMUL R0, R0, UR4 ;  /* 0x0000000400007c20 */ /* 0x000fc80008400000 */
        /* <DEDUP_REMOVED lines=56> */
[----:B------:R-:W-:Y:S06]  /*c170*/  @!P0 BRA `(.L_x_58) ;  /* 0x0000000000588947 */ /* 0x000fec0003800000 */
[----:B------:R-:W-:Y:S01]  /*c180*/  VIADD R0, R6, 0x1800000 ;  /* 0x0180000006007836 */ /* 0x000fe20000000000 */
[----:B------:R-:W-:Y:S04]  /*c190*/  BSSY B1, `(.L_x_59) ;  /* 0x000000d000017945 */ /* 0x000fe80003800000 */
[----:B------:R-:W-:-:S04]  /*c1a0*/  LOP3.LUT R0, R0, 0x7f800000, RZ, 0xc0, !PT ;  /* 0x7f80000000007812 */ /* 0x000fc800078ec0ff */
[----:B------:R-:W-:-:S13]  /*c1b0*/  ISETP.GT.U32.AND P0, PT, R0, 0x1ffffff, PT ;  /* 0x01ffffff0000780c */ /* 0x000fda0003f04070 */
[----:B------:R-:W-:Y:S05]  /*c1c0*/  @P0 BRA `(.L_x_60) ;  /* 0x0000000000140947 */ /* 0x000fea0003800000 */
[----:B------:R-:W-:Y:S02]  /*c1d0*/  MOV R2, R6 ;  /* 0x0000000600027202 */ /* 0x000fe40000000f00 */
[----:B------:R-:W-:-:S07]  /*c1e0*/  MOV R29, 0xc200 ;  /* 0x0000c200001d7802 */ /* 0x000fce0000000f00 */
[----:B-1----:R-:W-:Y:S05]  /*c1f0*/  CALL.REL.NOINC `($__internal_0_$__cuda_sm20_rcp_rn_f32_slowpath) ;  /* 0x0000002000087944 */ /* 0x002fea0003c00000 */
[----:B------:R-:W-:Y:S01]  /*c200*/  MOV R24, R0 ;  /* 0x0000000000187202 */ /* 0x000fe20000000f00 */
[----:B------:R-:W-:Y:S06]  /*c210*/  BRA `(.L_x_61) ;  /* 0x0000000000107947 */ /* 0x000fec0003800000 */
.L_x_60:
[----:B------:R-:W2:Y:S02]  /*c220*/  MUFU.RCP R3, R6 ;  /* 0x0000000600037308 */ /* 0x000ea40000001000 */
[----:B--2---:R-:W-:-:S04]  /*c230*/  FFMA R0, R6, R3, -1 ;  /* 0xbf80000006007423 */ /* 0x004fc80000000003 */
[----:B------:R-:W-:-:S04]  /*c240*/  FADD.FTZ R0, -R0, -RZ ;  /* 0x800000ff00007221 */ /* 0x000fc80000010100 */
[----:B------:R-:W-:-:S07]  /*c250*/  FFMA R24, R3, R0, R3 ;  /* 0x0000000003187223 */ /* 0x000fce0000000003 */
.L_x_61:
[----:B------:R-:W-:Y:S05]  /*c260*/  BSYNC B1 ;  /* 0x0000000000017941 */ /* 0x000fea0003800000 */
.L_x_59:
[----:B------:R-:W-:Y:S01]  /*c270*/  FSETP.GEU.AND P0, PT, |R6|, 1.175494350822287508e-38, PT ;  /* 0x008000000600780b */ /* 0x000fe20003f0e200 */
[----:B------:R-:W-:-:S12]  /*c280*/  ULDC UR4, c[0x0][0x600] ;  /* 0x0001800000047ab9 */ /* 0x000fd80000000800 */
[----:B------:R-:W-:-:S04]  /*c290*/  @!P0 FMUL R6, R6, 16777216 ;  /* 0x4b80000006068820 */ /* 0x000fc80000400000 */
[----:B------:R-:W2:Y:S02]  /*c2a0*/  MUFU.LG2 R0, R6 ;  /* 0x0000000600007308 */ /* 0x000ea40000000c00 */
[----:B--2---:R-:W-:-:S04]  /*c2b0*/  @!P0 FADD R0, R0, -24 ;  /* 0xc1c0000000008421 */ /* 0x004fc80000000000 */
[----:B------:R-:W-:-:S04]  /*c2c0*/  FMUL R3, R0, 0.69314718246459960938 ;  /* 0x3f31721800037820 */ /* 0x000fc80000400000 */
[----:B------:R-:W-:-:S07]  /*c2d0*/  FFMA R4, R184, UR4, R3 ;  /* 0x00000004b8047c23 */ /* 0x000fce0008000003 */
.L_x_58:
[----:B------:R-:W-:Y:S05]  /*c2e0*/  BSYNC B0 ;  /* 0x0000000000007941 */ /* 0x000fea0003800000 */
.L_x_57:
[C---:B------:R-:W-:Y:S01]  /*c2f0*/  LOP3.LUT P0, RZ, R17.reuse, 0x3, RZ, 0xc0, !PT ;  /* 0x0000000311ff7812 */ /* 0x040fe2000780c0ff */
[----:B------:R-:W-:Y:S01]  /*c300*/  ULDC UR4, c[0x0][0x608] ;  /* 0x0001820000047ab9 */ /* 0x000fe20000000800 */
[----:B------:R-:W-:Y:S01]  /*c310*/  LOP3.LUT R23, R17, 0x7f, RZ, 0xc0, !PT ;  /* 0x0000007f11177812 */ /* 0x000fe200078ec0ff */
[----:B------:R-:W-:Y:S01]  /*c320*/  FMUL R0, R24, UR4 ;  /* 0x0000000418007c20 */ /* 0x000fe20008400000 */
[----:B------:R-:W-:Y:S01]  /*c330*/  ULDC.64 UR6, c[0x0][0x208] ;  /* 0x0000820000067ab9 */ /* 0x000fe20000000a00 */
[----:B------:R-:W-:Y:S01]  /*c340*/  BSSY B0, `(.L_x_62) ;  /* 0x000003e000007945 */ /* 0x000fe20003800000 */
[----:B------:R-:W-:Y:S01]  /*c350*/  SHF.R.U32.HI R25, RZ, 0x5, R23 ;  /* 0x00000005ff197819 */ /* 0x000fe20000011617 */
        /* <DEDUP_REMOVED lines=40> */
[----:B------:R-:W-:Y:S06]  /*c5e0*/  @P0 BRA `(.L_x_63) ;  /* 0x00000000004c0947 */ /* 0x000fec0003800000 */
[----:B------:R-:W-:Y:S01]  /*c5f0*/  SHF.R.U32.HI R2, RZ, 0x2, R17 ;  /* 0x00000002ff027819 */ /* 0x000fe20000011611 */
[----:B------:R-:W-:Y:S01]  /*c600*/  IMAD.SHL.U32 R3, R25, 0x10, RZ ;  /* 0x0000001019037824 */ /* 0x000fe200078e00ff */
[----:B------:R-:W-:Y:S02]  /*c610*/  ULDC.64 UR4, c[0x0][0x688] ;  /* 0x0001a20000047ab9 */ /* 0x000fe40000000a00 */
[----:B------:R-:W-:Y:S01]  /*c620*/  LOP3.LUT R2, R2, 0x7, RZ, 0xc0, !PT ;  /* 0x0000000702027812 */ /* 0x000fe200078ec0ff */
[----:B------:R-:W-:-:S03]  /*c630*/  UIMAD UR4, UR52, UR4, UR43 ;  /* 0x00000004340472a4 */ /* 0x000fc6000f8e022b */
[----:B------:R-:W-:Y:S01]  /*c640*/  LOP3.LUT R2, R3, 0xfffffff0, R2, 0xe2, !PT ;  /* 0xfffffff003027812 */ /* 0x000fe200078ee202 */
[----:B------:R-:W-:-:S03]  /*c650*/  UIMAD UR4, UR53, UR5, UR4 ;  /* 0x00000005350472a4 */ /* 0x000fc6000f8e0204 */
[C---:B------:R-:W-:Y:S01]  /*c660*/  LOP3.LUT R6, R2.reuse, UR43, RZ, 0xfc, !PT ;  /* 0x0000002b02067c12 */ /* 0x040fe2000f8efcff */
[----:B------:R-:W-:Y:S02]  /*c670*/  ULDC UR5, c[0x0][0x288] ;  /* 0x0000a20000057ab9 */ /* 0x000fe40000000800 */
[----:B------:R-:W-:Y:S02]  /*c680*/  IADD3 R3, P2, R2, UR4, RZ ;  /* 0x0000000402037c10 */ /* 0x000fe4000ff5e0ff */
[C---:B------:R-:W-:Y:S02]  /*c690*/  IADD3 R7, R6.reuse, 0x8, RZ ;  /* 0x0000000806077810 */ /* 0x040fe40007ffe0ff */
[----:B------:R-:W-:Y:S02]  /*c6a0*/  ISETP.GE.U32.AND P0, PT, R6, UR5, PT ;  /* 0x0000000506007c0c */ /* 0x000fe4000bf06070 */
[----:B------:R-:W-:Y:S01]  /*c6b0*/  ISETP.GE.U32.AND P1, PT, R7, UR5, PT ;  /* 0x0000000507007c0c */ /* 0x000fe2000bf26070 */
[----:B------:R-:W-:Y:S01]  /*c6c0*/  ULDC.64 UR4, c[0x0][0x680] ;  /* 0x0001a00000047ab9 */ /* 0x000fe20000000a00 */
[----:B------:R-:W-:-:S02]  /*c6d0*/  IADD3.X R6, RZ, RZ, RZ, P2, !PT ;  /* 0x000000ffff067210 */ /* 0x000fc400017fe4ff */
[----:B------:R-:W-:-:S04]  /*c6e0*/  LEA R2, P2, R3, UR4, 0x2 ;  /* 0x0000000403027c11 */ /* 0x000fc8000f8410ff */
[----:B------:R-:W-:-:S05]  /*c6f0*/  LEA.HI.X R3, R3, UR5, R6, 0x2, P2 ;  /* 0x0000000503037c11 */ /* 0x000fca00090f1406 */
[----:B------:R2:W-:Y:S04]  /*c700*/  @!P0 STG.E desc[UR6][R2.64], R5 ;  /* 0x0000000502008986 */ /* 0x0005e8000c101906 */
[----:B------:R2:W-:Y:S02]  /*c710*/  @!P1 STG.E desc[UR6][R2.64+0x20], R4 ;  /* 0x0000200402009986 */ /* 0x0005e4000c101906 */
.L_x_63:
[----:B------:R-:W-:Y:S05]  /*c720*/  BSYNC B0 ;  /* 0x0000000000007941 */ /* 0x000fea0003800000 */
.L_x_62:
[----:B------:R-:W-:Y:S01]  /*c730*/  ULDC.64 UR4, c[0x0][0x730] ;  /* 0x0001cc0000047ab9 */ /* 0x000fe20000000a00 */
[-C--:B------:R-:W-:Y:S01]  /*c740*/  FMUL R74, R74, R0.reuse ;  /* 0x000000004a4a7220 */ /* 0x080fe20000400000 */
[----:B------:R-:W-:Y:S01]  /*c750*/  ISETP.NE.U32.AND P0, PT, RZ, UR4, PT ;  /* 0x00000004ff007c0c */ /* 0x000fe2000bf05070 */
[-C--:B------:R-:W-:Y:S01]  /*c760*/  FMUL R38, R75, R0.reuse ;  /* 0x000000004b267220 */ /* 0x080fe20000400000 */
[-C--:B------:R-:W-:Y:S01]  /*c770*/  FMUL R78, R78, R0.reuse ;  /* 0x000000004e4e7220 */ /* 0x080fe20000400000 */
[-C--:B------:R-:W-:Y:S01]  /*c780*/  FMUL R36, R79, R0.reuse ;  /* 0x000000004f247220 */ /* 0x080fe20000400000 */
[----:B------:R-:W-:Y:S01]  /*c790*/  ISETP.NE.AND.EX P0, PT, RZ, UR5, PT, P0 ;  /* 0x00000005ff007c0c */ /* 0x000fe2000bf05300 */
        /* <DEDUP_REMOVED lines=13> */
[----:B------:R-:W-:Y:S02]  /*c870*/  ULDC.64 UR4, c[0x0][0x728] ;  /* 0x0001ca0000047ab9 */ /* 0x000fe40000000a00 */
[----:B------:R-:W-:-:S04]  /*c880*/  ISETP.NE.U32.AND P0, PT, RZ, UR4, PT ;  /* 0x00000004ff007c0c */ /* 0x000fc8000bf05070 */
[----:B------:R-:W-:-:S13]  /*c890*/  ISETP.NE.AND.EX P0, PT, RZ, UR5, PT, P0 ;  /* 0x00000005ff007c0c */ /* 0x000fda000bf05300 */
[----:B------:R-:W-:Y:S05]  /*c8a0*/  @!P0 BRA `(.L_x_65) ;  /* 0x00000000000c8947 */ /* 0x000fea0003800000 */
[----:B--2---:R-:W2:Y:S02]  /*c8b0*/  LDC.64 R2, c[0x0][0x728] ;  /* 0x0001ca00ff027b82 */ /* 0x004ea40000000a00 */
[----:B--2---:R4:W5:Y:S01]  /*c8c0*/  LDG.E R19, desc[UR6][R2.64] ;  /* 0x0000000602137981 */ /* 0x004962000c1e1900 */
[----:B------:R-:W-:Y:S05]  /*c8d0*/  BRA `(.L_x_64) ;  /* 0x0000000000047947 */ /* 0x000fea0003800000 */
.L_x_65:
[----:B------:R-:W3:Y:S02]  /*c8e0*/  LDC R19, c[0x0][0x720] ;  /* 0x0001c800ff137b82 */ /* 0x000ee40000000800 */
.L_x_64:
[----:B------:R-:W-:-:S04]  /*c8f0*/  MOV R0, RZ ;  /* 0x000000ff00007202 */ /* 0x000fc80000000f00 */
[----:B------:R-:W-:-:S13]  /*c900*/  LOP3.LUT P0, RZ, R0, 0x1bf, RZ, 0xc0, !PT ;  /* 0x000001bf00ff7812 */ /* 0x000fda000780c0ff */
[----:B------:R-:W-:Y:S05]  /*c910*/  @!P0 BRA `(.L_x_66) ;  /* 0x0000000000408947 */ /* 0x000fea0003800000 */
[----:B--2-4-:R-:W-:Y:S01]  /*c920*/  MOV R2, 0x0 ;  /* 0x0000000000027802 */ /* 0x014fe20000000f00 */
[----:B------:R-:W-:Y:S01]  /*c930*/  ULDC.64 UR4, c[0x4][0x70] ;  /* 0x01001c0000047ab9 */ /* 0x000fe20000000a00 */
[----:B------:R-:W-:Y:S01]  /*c940*/  ULDC.64 UR6, c[0x4][0x8] ;  /* 0x0100020000067ab9 */ /* 0x000fe20000000a00 */
[----:B------:R-:W-:Y:S01]  /*c950*/  IMAD.U32 R4, RZ, RZ, UR4 ;  /* 0x00000004ff047e24 */ /* 0x000fe2000f8e00ff */
[----:B------:R-:W-:Y:S01]  /*c960*/  MOV R5, UR5 ;  /* 0x0000000500057c02 */ /* 0x000fe20008000f00 */
[----:B------:R-:W-:Y:S01]  /*c970*/  ULDC.64 UR4, c[0x4][0x78] ;  /* 0x01001e0000047ab9 */ /* 0x000fe20000000a00 */
[----:B------:R-:W2:Y:S01]  /*c980*/  LDC.64 R2, c[0x4][R2] ;  /* 0x0100000002027b82 */ /* 0x000ea20000000a00 */
[----:B------:R-:W-:Y:S01]  /*c990*/  MOV R6, UR4 ;  /* 0x0000000400067c02 */ /* 0x000fe20008000f00 */
[----:B------:R-:W-:Y:S01]  /*c9a0*/  IMAD.U32 R7, RZ, RZ, UR5 ;  /* 0x00000005ff077e24 */ /* 0x000fe2000f8e00ff */
[----:B------:R-:W-:Y:S01]  /*c9b0*/  MOV R10, UR6 ;  /* 0x00000006000a7c02 */ /* 0x000fe20008000f00 */
[----:B------:R-:W-:Y:S01]  /*c9c0*/  IMAD.MOV.U32 R8, RZ, RZ, 0x70 ;  /* 0x00000070ff087424 */ /* 0x000fe200078e00ff */
[----:B------:R-:W-:-:S02]  /*c9d0*/  MOV R11, UR7 ;  /* 0x00000007000b7c02 */ /* 0x000fc40008000f00 */
[----:B------:R-:W-:Y:S02]  /*c9e0*/  MOV R12, 0x1 ;  /* 0x00000001000c7802 */ /* 0x000fe40000000f00 */
[----:B------:R-:W-:-:S07]  /*c9f0*/  MOV R13, RZ ;  /* 0x000000ff000d7202 */ /* 0x000fce0000000f00 */
[----:B------:R-:W-:-:S07]  /*ca00*/  LEPC R20, `(.L_x_66) ;  /* 0x000000001014794e */ /* 0x000fce0000000000 */
[----:B-123-5:R-:W-:Y:S05]  /*ca10*/  CALL.ABS.NOINC R2 ;  /* 0x0000000002007343 */ /* 0x02efea0003c00000 */
.L_x_66:
        /* <DEDUP_REMOVED lines=18> */
.L_x_67:
[----:B------:R-:W-:Y:S01]  /*cb40*/  ULDC.64 UR4, c[0x0][0x730] ;  /* 0x0001cc0000047ab9 */ /* 0x000fe20000000a00 */
[----:B------:R-:W-:Y:S01]  /*cb50*/  IMAD.SHL.U32 R0, R17, 0x20, RZ ;  /* 0x0000002011007824 */ /* 0x000fe200078e00ff */
[----:B------:R-:W-:Y:S01]  /*cb60*/  ISETP.NE.U32.AND P0, PT, RZ, UR4, PT ;  /* 0x00000004ff007c0c */ /* 0x000fe2000bf05070 */
[----:B------:R-:W-:Y:S01]  /*cb70*/  VIADD R23, R23, 0x1f ;  /* 0x0000001f17177836 */ /* 0x000fe20000000000 */
[----:B--2-4-:R-:W-:Y:S02]  /*cb80*/  SHF.R.U32.HI R3, RZ, 0x1, R17 ;  /* 0x00000001ff037819 */ /* 0x014fe40000011611 */
[----:B------:R-:W-:Y:S02]  /*cb90*/  ISETP.NE.AND.EX P0, PT, RZ, UR5, PT, P0 ;  /* 0x00000005ff007c0c */ /* 0x000fe4000bf05300 */
[C---:B------:R-:W-:Y:S02]  /*cba0*/  LOP3.LUT R2, R0.reuse, 0xc0, RZ, 0xc0, !PT ;  /* 0x000000c000027812 */ /* 0x040fe400078ec0ff */
[----:B------:R-:W-:-:S02]  /*cbb0*/  LOP3.LUT R4, R0, 0x20, RZ, 0xc0, !PT ;  /* 0x0000002000047812 */ /* 0x000fc400078ec0ff */
[----:B------:R-:W-:Y:S02]  /*cbc0*/  LOP3.LUT R2, R2, 0x8, R3, 0xf8, !PT ;  /* 0x0000000802027812 */ /* 0x000fe400078ef803 */
[----:B------:R-:W-:Y:S02]  /*cbd0*/  SHF.L.U32 R3, R17, 0x2, RZ ;  /* 0x0000000211037819 */ /* 0x000fe400000006ff */
[----:B------:R-:W-:Y:S02]  /*cbe0*/  LEA R4, R25, R4, 0x9 ;  /* 0x0000000419047211 */ /* 0x000fe400078e48ff */
[----:B------:R-:W-:Y:S01]  /*cbf0*/  LOP3.LUT R3, R2, 0x18, R3, 0x78, !PT ;  /* 0x0000001802037812 */ /* 0x000fe200078e7803 */
[----:B---3-5:R-:W2:Y:S01]  /*cc00*/  @P0 LDC R19, c[0x0][0x720] ;  /* 0x0001c800ff130b82 */ /* 0x028ea20000000800 */
[----:B------:R-:W-:Y:S02]  /*cc10*/  LOP3.LUT R0, R0, 0x100, RZ, 0xc0, !PT ;  /* 0x0000010000007812 */ /* 0x000fe400078ec0ff */
[----:B------:R-:W-:-:S02]  /*cc20*/  ISETP.GT.U32.AND P1, PT, R23, 0x3e, PT ;  /* 0x0000003e1700780c */ /* 0x000fc40003f24070 */
[----:B------:R-:W-:Y:S02]  /*cc30*/  IADD3 R3, R3, R4, R0 ;  /* 0x0000000403037210 */ /* 0x000fe40007ffe000 */
[----:B------:R-:W-:Y:S02]  /*cc40*/  LOP3.LUT P0, RZ, R17, 0x4, RZ, 0xc0, !PT ;  /* 0x0000000411ff7812 */ /* 0x000fe4000780c0ff */
[----:B------:R-:W-:-:S05]  /*cc50*/  LEA R3, R3, R16, 0x1 ;  /* 0x0000001003037211 */ /* 0x000fca00078e08ff */
[----:B------:R-:W-:Y:S02]  /*cc60*/  VIADD R17, R3, 0x1000 ;  /* 0x0000100003117836 */ /* 0x000fe40000000000 */
[-C--:B--2---:R-:W-:Y:S01]  /*cc70*/  FMUL R5, R154, R19.reuse ;  /* 0x000000139a057220 */ /* 0x084fe20000400000 */
        /* <DEDUP_REMOVED lines=15> */
[----:B------:R-:W-:Y:S01]  /*cd70*/  F2FP.F16.F32.PACK_AB R5, R0, R5 ;  /* 0x000000050005723e */ /* 0x000fe200000000ff */
[-C--:B------:R-:W-:Y:S01]  /*cd80*/  FMUL R52, R122, R19.reuse ;  /* 0x000000137a347220 */ /* 0x080fe20000400000 */
[----:B------:R-:W-:Y:S01]  /*cd90*/  MOV R0, 0x10 ;  /* 0x0000001000007802 */ /* 0x000fe20000000f00 */
[----:B------:R-:W-:Y:S01]  /*cda0*/  FMUL R137, R137, R19 ;  /* 0x0000001389897220 */ /* 0x000fe20000400000 */
[----:B------:R-:W-:Y:S01]  /*cdb0*/  F2FP.F16.F32.PACK_AB R9, R10, R9 ;  /* 0x000000090a09723e */ /* 0x000fe200000000ff */
        /* <DEDUP_REMOVED lines=49> */
[-C--:B-1----:R-:W-:Y:S01]  /*d0d0*/  FMUL R41, R90, R19.reuse ;  /* 0x000000135a297220 */ /* 0x082fe20000400000 */
        /* <DEDUP_REMOVED lines=44> */
[----:B------:R-:W-:-:S02]  /*d3a0*/  F2FP.F16.F32.PACK_AB R4, R153, R4 ;  /* 0x000000049904723e */ /* 0x000fc400000000ff */
[----:B------:R-:W-:Y:S02]  /*d3b0*/  F2FP.F16.F32.PACK_AB R6, R157, R6 ;  /* 0x000000069d06723e */ /* 0x000fe400000000ff */
[----:B------:R-:W-:Y:S02]  /*d3c0*/  F2FP.F16.F32.PACK_AB R7, R2, R7 ;  /* 0x000000070207723e */ /* 0x000fe400000000ff */
[----:B------:R-:W-:Y:S02]  /*d3d0*/  F2FP.F16.F32.PACK_AB R8, R161, R8 ;  /* 0x00000008a108723e */ /* 0x000fe400000000ff */
[----:B------:R-:W-:Y:S02]  /*d3e0*/  F2FP.F16.F32.PACK_AB R10, R165, R164 ;  /* 0x000000a4a50a723e */ /* 0x000fe400000000ff */
[----:B------:R-:W-:Y:S02]  /*d3f0*/  F2FP.F16.F32.PACK_AB R11, R12, R11 ;  /* 0x0000000b0c0b723e */ /* 0x000fe400000000ff */
[----:B------:R-:W-:Y:S01]  /*d400*/  SEL R0, R0, 0xfffffff0, !P0 ;  /* 0xfffffff000007807 */ /* 0x000fe20004000000 */
[----:B------:R-:W-:Y:S06]  /*d410*/  @P1 BRA `(.L_x_68) ;  /* 0x0000000000041947 */ /* 0x000fec0003800000 */
[----:B------:R-:W-:-:S04]  /*d420*/  DEPBAR.LE SB0, 0x1 ;  /* 0x000080400000791a */ /* 0x000fc80000000000 */
.L_x_68:
[----:B------:R-:W-:Y:S05]  /*d430*/  WARPSYNC.ALL ;  /* 0x0000000000007948 */ /* 0x000fea0003800000 */
[----:B------:R-:W-:Y:S01]  /*d440*/  BAR.SYNC.DEFER_BLOCKING 0x1, 0x80 ;  /* 0x0042000000007b1d */ /* 0x000fe20000010000 */
[C---:B------:R-:W-:Y:S02]  /*d450*/  LEA R17, R0.reuse, R17, 0x1 ;  /* 0x0000001100117211 */ /* 0x040fe400078e08ff */
[----:B------:R-:W-:Y:S02]  /*d460*/  LEA R0, R0, R3, 0x1 ;  /* 0x0000000300007211 */ /* 0x000fe400078e08ff */
[----:B------:R-:W-:Y:S01]  /*d470*/  F2FP.F16.F32.PACK_AB R13, R13, R14 ;  /* 0x0000000e0d0d723e */ /* 0x000fe200000000ff */
[----:B------:R-:W-:Y:S01]  /*d480*/  BSSY B0, `(.L_x_69) ;  /* 0x000001d000007945 */ /* 0x000fe20003800000 */
[----:B------:R-:W-:-:S02]  /*d490*/  F2FP.F16.F32.PACK_AB R15, R15, R20 ;  /* 0x000000140f0f723e */ /* 0x000fc400000000ff */
[----:B------:R-:W-:Y:S02]  /*d4a0*/  F2FP.F16.F32.PACK_AB R12, R137, R136 ;  /* 0x00000088890c723e */ /* 0x000fe400000000ff */
[----:B------:R-:W-:Y:S02]  /*d4b0*/  F2FP.F16.F32.PACK_AB R14, R141, R140 ;  /* 0x0000008c8d0e723e */ /* 0x000fe400000000ff */
[----:B------:R-:W-:Y:S02]  /*d4c0*/  F2FP.F16.F32.PACK_AB R20, R145, R144 ;  /* 0x000000909114723e */ /* 0x000fe400000000ff */
[----:B------:R-:W-:Y:S02]  /*d4d0*/  F2FP.F16.F32.PACK_AB R21, R21, R48 ;  /* 0x000000301515723e */ /* 0x000fe400000000ff */
[----:B------:R-:W-:Y:S02]  /*d4e0*/  F2FP.F16.F32.PACK_AB R22, R149, R148 ;  /* 0x000000949516723e */ /* 0x000fe400000000ff */
[----:B------:R-:W-:Y:S01]  /*d4f0*/  F2FP.F16.F32.PACK_AB R23, R23, R50 ;  /* 0x000000321717723e */ /* 0x000fe200000000ff */
[----:B------:R1:W-:Y:S04]  /*d500*/  STSM.16.M88.4 [R3], R4 ;  /* 0x0000000403007844 */ /* 0x0003e80000000200 */
[----:B------:R1:W-:Y:S01]  /*d510*/  STSM.16.M88.4 [R0], R8 ;  /* 0x0000000800007844 */ /* 0x0003e20000000200 */
[----:B------:R-:W-:Y:S01]  /*d520*/  @!PT LDS RZ, [RZ] ;  /* 0x00000000fffff984 */ /* 0x000fe20000000800 */
[----:B------:R-:W-:Y:S01]  /*d530*/  @!PT LDS RZ, [RZ] ;  /* 0x00000000fffff984 */ /* 0x000fe20000000800 */
[----:B------:R-:W-:Y:S01]  /*d540*/  @!PT LDS RZ, [RZ] ;  /* 0x00000000fffff984 */ /* 0x000fe20000000800 */
[----:B------:R-:W-:Y:S01]  /*d550*/  @!PT LDS RZ, [RZ] ;  /* 0x00000000fffff984 */ /* 0x000fe20000000800 */
[----:B------:R2:W-:Y:S06]  /*d560*/  MEMBAR.ALL.CTA ;  /* 0x0000000000007992 */ /* 0x0005ec0000008000 */
[----:B--2---:R-:W2:Y:S02]  /*d570*/  FENCE.VIEW.ASYNC.S ;  /* 0x00000000000073c6 */ /* 0x004ea40000000000 */
[----:B--2---:R-:W-:Y:S06]  /*d580*/  BAR.SYNC.DEFER_BLOCKING 0x1, 0x80 ;  /* 0x0042000000007b1d */ /* 0x004fec0000010000 */
[----:B------:R-:W-:Y:S05]  /*d590*/  @P1 BRA `(.L_x_70) ;  /* 0x00000000002c1947 */ /* 0x000fea0003800000 */
[----:B------:R-:W-:Y:S01]  /*d5a0*/  ULDC.64 UR4, c[0x0][0x198] ;  /* 0x0000660000047ab9 */ /* 0x000fe20000000a00 */
[----:B------:R-:W-:Y:S01]  /*d5b0*/  R2UR UR8, R16 ;  /* 0x00000000100872ca */ /* 0x000fe200000e0000 */
[----:B------:R-:W-:Y:S01]  /*d5c0*/  UIADD3 UR4, UP0, UR4, 0x670, URZ ;  /* 0x0000067004047890 */ /* 0x000fe2000ff1e03f */
[----:B------:R-:W-:Y:S01]  /*d5d0*/  UMOV UR9, URZ ;  /* 0x0000003f00097c82 */ /* 0x000fe20008000000 */
[----:B------:R-:W-:Y:S02]  /*d5e0*/  UMOV UR10, UR43 ;  /* 0x0000002b000a7c82 */ /* 0x000fe40008000000 */
[----:B------:R-:W-:Y:S01]  /*d5f0*/  UIADD3.X UR5, URZ, UR5, URZ, UP0, !UPT ;  /* 0x000000053f057290 */ /* 0x000fe200087fe43f */
[----:B------:R-:W-:Y:S01]  /*d600*/  UMOV UR11, UR52 ;  /* 0x00000034000b7c82 */ /* 0x000fe20008000000 */
[----:B------:R-:W-:-:S07]  /*d610*/  UMOV UR12, UR53 ;  /* 0x00000035000c7c82 */ /* 0x000fce0008000000 */
[----:B------:R2:W-:Y:S01]  /*d620*/  UTMASTG.4D [UR8], [UR4] ;  /* 0x00000008040073b5 */ /* 0x0005e20008018000 */
[----:B------:R0:W-:Y:S01]  /*d630*/  UTMACMDFLUSH ;  /* 0x00000000000079b7 */ /* 0x0001e20000000000 */
[----:B--2---:R-:W-:-:S04]  /*d640*/  DEPBAR.LE SB0, 0x1 ;  /* 0x000080400000791a */ /* 0x004fc80000000000 */
.L_x_70:
[----:B------:R-:W-:Y:S05]  /*d650*/  BSYNC B0 ;  /* 0x0000000000007941 */ /* 0x000fea0003800000 */
.L_x_69:
[----:B------:R-:W-:Y:S01]  /*d660*/  BAR.SYNC.DEFER_BLOCKING 0x1, 0x80 ;  /* 0x0042000000007b1d */ /* 0x000fe20000010000 */
[----:B-1----:R-:W-:Y:S02]  /*d670*/  F2FP.F16.F32.PACK_AB R4, R121, R120 ;  /* 0x000000787904723e */ /* 0x002fe400000000ff */
[----:B------:R-:W-:Y:S02]  /*d680*/  F2FP.F16.F32.PACK_AB R5, R25, R52 ;  /* 0x000000341905723e */ /* 0x000fe400000000ff */
[----:B------:R-:W-:Y:S01]  /*d690*/  F2FP.F16.F32.PACK_AB R6, R125, R124 ;  /* 0x0000007c7d06723e */ /* 0x000fe200000000ff */
[----:B------:R-:W-:Y:S01]  /*d6a0*/  BSSY B0, `(.L_x_71) ;  /* 0x000001c000007945 */ /* 0x000fe20003800000 */
[----:B------:R-:W-:Y:S02]  /*d6b0*/  F2FP.F16.F32.PACK_AB R7, R27, R54 ;  /* 0x000000361b07723e */ /* 0x000fe400000000ff */
[----:B------:R-:W-:Y:S02]  /*d6c0*/  F2FP.F16.F32.PACK_AB R8, R129, R128 ;  /* 0x000000808108723e */ /* 0x000fe400000000ff */
[----:B------:R-:W-:-:S02]  /*d6d0*/  F2FP.F16.F32.PACK_AB R9, R29, R122 ;  /* 0x0000007a1d09723e */ /* 0x000fc400000000ff */
[----:B------:R-:W-:Y:S02]  /*d6e0*/  F2FP.F16.F32.PACK_AB R10, R133, R132 ;  /* 0x00000084850a723e */ /* 0x000fe400000000ff */
[----:B------:R-:W-:Y:S01]  /*d6f0*/  F2FP.F16.F32.PACK_AB R11, R31, R134 ;  /* 0x000000861f0b723e */ /* 0x000fe200000000ff */
[----:B------:R1:W-:Y:S04]  /*d700*/  STSM.16.M88.4 [R3+0x1000], R12 ;  /* 0x0010000c03007844 */ /* 0x0003e80000000200 */
[----:B------:R1:W-:Y:S01]  /*d710*/  STSM.16.M88.4 [R0+0x1000], R20 ;  /* 0x0010001400007844 */ /* 0x0003e20000000200 */
        /* <DEDUP_REMOVED lines=8> */
[----:B------:R-:W-:Y:S01]  /*d7a0*/  R2UR UR8, R16 ;  /* 0x00000000100872ca */ /* 0x000fe200000e0000 */
[----:B------:R-:W-:Y:S01]  /*d7b0*/  ULDC.64 UR4, c[0x0][0x198] ;  /* 0x0000660000047ab9 */ /* 0x000fe20000000a00 */
[----:B------:R-:W-:Y:S01]  /*d7c0*/  UMOV UR9, 0x20 ;  /* 0x0000002000097882 */ /* 0x000fe20000000000 */
[----:B------:R-:W-:Y:S01]  /*d7d0*/  UIADD3 UR4, UP0, UR4, 0x670, URZ ;  /* 0x0000067004047890 */ /* 0x000fe2000ff1e03f */
[----:B------:R-:W-:Y:S01]  /*d7e0*/  UMOV UR10, UR43 ;  /* 0x0000002b000a7c82 */ /* 0x000fe20008000000 */
[----:B------:R-:W-:Y:S02]  /*d7f0*/  UMOV UR11, UR52 ;  /* 0x00000034000b7c82 */ /* 0x000fe40008000000 */
[----:B------:R-:W-:Y:S01]  /*d800*/  UIADD3.X UR5, URZ, UR5, URZ, UP0, !UPT ;  /* 0x000000053f057290 */ /* 0x000fe200087fe43f */
[----:B------:R-:W-:-:S05]  /*d810*/  UMOV UR12, UR53 ;  /* 0x00000035000c7c82 */ /* 0x000fca0008000000 */
[----:B------:R-:W-:-:S09]  /*d820*/  UIADD3 UR8, UR8, 0x1000, URZ ;  /* 0x0000100008087890 */ /* 0x000fd2000fffe03f */
[----:B------:R2:W-:Y:S01]  /*d830*/  UTMASTG.4D [UR8], [UR4] ;  /* 0x00000008040073b5 */ /* 0x0005e20008018000 */
[----:B------:R0:W-:Y:S01]  /*d840*/  UTMACMDFLUSH ;  /* 0x00000000000079b7 */ /* 0x0001e20000000000 */
[----:B--2---:R-:W-:-:S04]  /*d850*/  DEPBAR.LE SB0, 0x1 ;  /* 0x000080400000791a */ /* 0x004fc80000000000 */
.L_x_72:
[----:B------:R-:W-:Y:S05]  /*d860*/  BSYNC B0 ;  /* 0x0000000000007941 */ /* 0x000fea0003800000 */
.L_x_71:
[----:B------:R-:W-:Y:S01]  /*d870*/  BAR.SYNC.DEFER_BLOCKING 0x1, 0x80 ;  /* 0x0042000000007b1d */ /* 0x000fe20000010000 */
[----:B------:R-:W-:Y:S02]  /*d880*/  F2FP.F16.F32.PACK_AB R112, R113, R112 ;  /* 0x000000707170723e */ /* 0x000fe400000000ff */
[----:B-1----:R-:W-:Y:S02]  /*d890*/  F2FP.F16.F32.PACK_AB R12, R105, R104 ;  /* 0x00000068690c723e */ /* 0x002fe400000000ff */
[----:B------:R-:W-:Y:S01]  /*d8a0*/  F2FP.F16.F32.PACK_AB R13, R46, R33 ;  /* 0x000000212e0d723e */ /* 0x000fe200000000ff */
[----:B------:R-:W-:Y:S01]  /*d8b0*/  BSSY B0, `(.L_x_73) ;  /* 0x000001b000007945 */ /* 0x000fe20003800000 */
[----:B------:R-:W-:Y:S02]  /*d8c0*/  F2FP.F16.F32.PACK_AB R14, R109, R108 ;  /* 0x0000006c6d0e723e */ /* 0x000fe400000000ff */
[----:B------:R-:W-:Y:S02]  /*d8d0*/  F2FP.F16.F32.PACK_AB R15, R44, R35 ;  /* 0x000000232c0f723e */ /* 0x000fe400000000ff */
[----:B------:R-:W-:-:S02]  /*d8e0*/  F2FP.F16.F32.PACK_AB R113, R42, R37 ;  /* 0x000000252a71723e */ /* 0x000fc400000000ff */
        /* <DEDUP_REMOVED lines=15> */
[----:B------:R-:W-:Y:S01]  /*d9e0*/  UMOV UR9, 0x40 ;  /* 0x0000004000097882 */ /* 0x000fe20000000000 */
[----:B------:R-:W-:Y:S02]  /*d9f0*/  UMOV UR10, UR43 ;  /* 0x0000002b000a7c82 */ /* 0x000fe40008000000 */
[----:B------:R-:W-:Y:S01]  /*da00*/  UIADD3.X UR5, URZ, UR5, URZ, UP0, !UPT ;  /* 0x000000053f057290 */ /* 0x000fe200087fe43f */
[----:B------:R-:W-:Y:S01]  /*da10*/  UMOV UR11, UR52 ;  /* 0x00000034000b7c82 */ /* 0x000fe20008000000 */
[----:B------:R-:W-:-:S07]  /*da20*/  UMOV UR12, UR53 ;  /* 0x00000035000c7c82 */ /* 0x000fce0008000000 */
[----:B------:R2:W-:Y:S01]  /*da30*/  UTMASTG.4D [UR8], [UR4] ;  /* 0x00000008040073b5 */ /* 0x0005e20008018000 */
[----:B------:R0:W-:Y:S01]  /*da40*/  UTMACMDFLUSH ;  /* 0x00000000000079b7 */ /* 0x0001e20000000000 */
[----:B--2---:R-:W-:-:S04]  /*da50*/  DEPBAR.LE SB0, 0x1 ;  /* 0x000080400000791a */ /* 0x004fc80000000000 */
.L_x_74:
[----:B------:R-:W-:Y:S05]  /*da60*/  BSYNC B0 ;  /* 0x0000000000007941 */ /* 0x000fea0003800000 */
.L_x_73:
[----:B------:R-:W-:Y:S01]  /*da70*/  BAR.SYNC.DEFER_BLOCKING 0x1, 0x80 ;  /* 0x0042000000007b1d */ /* 0x000fe20000010000 */
[----:B------:R-:W-:Y:S02]  /*da80*/  F2FP.F16.F32.PACK_AB R40, R89, R88 ;  /* 0x000000585928723e */ /* 0x000fe400000000ff */
        /* <DEDUP_REMOVED lines=9> */
[----:B------:R2:W-:Y:S01]  /*db20*/  STSM.16.M88.4 [R17], R112 ;  /* 0x0000007011007844 */ /* 0x0005e20000000200 */
[----:B------:R-:W-:Y:S01]  /*db30*/  @!PT LDS RZ, [RZ] ;  /* 0x00000000fffff984 */ /* 0x000fe20000000800 */
[----:B------:R-:W-:Y:S01]  /*db40*/  @!PT LDS RZ, [RZ] ;  /* 0x00000000fffff984 */ /* 0x000fe20000000800 */
[----:B------:R-:W-:Y:S01]  /*db50*/  @!PT LDS RZ, [RZ] ;  /* 0x00000000fffff984 */ /* 0x000fe20000000800 */
[----:B------:R-:W-:Y:S01]  /*db60*/  @!PT LDS RZ, [RZ] ;  /* 0x00000000fffff984 */ /* 0x000fe20000000800 */
[----:B------:R3:W-:Y:S06]  /*db70*/  MEMBAR.ALL.CTA ;  /* 0x0000000000007992 */ /* 0x0007ec0000008000 */
[----:B---3--:R-:W3:Y:S02]  /*db80*/  FENCE.VIEW.ASYNC.S ;  /* 0x00000000000073c6 */ /* 0x008ee40000000000 */
[----:B---3--:R-:W-:Y:S06]  /*db90*/  BAR.SYNC.DEFER_BLOCKING 0x1, 0x80 ;  /* 0x0042000000007b1d */ /* 0x008fec0000010000 */
        /* <DEDUP_REMOVED lines=12> */
[----:B---3--:R-:W-:-:S04]  /*dc60*/  DEPBAR.LE SB0, 0x1 ;  /* 0x000080400000791a */ /* 0x008fc80000000000 */
.L_x_76:
[----:B------:R-:W-:Y:S05]  /*dc70*/  BSYNC B0 ;  /* 0x0000000000007941 */ /* 0x000fea0003800000 */
.L_x_75:
        /* <DEDUP_REMOVED lines=17> */
[----:B----4-:R-:W4:Y:S02]  /*dd90*/  FENCE.VIEW.ASYNC.S ;  /* 0x00000000000073c6 */ /* 0x010f240000000000 */
[----:B----4-:R-:W-:Y:S06]  /*dda0*/  BAR.SYNC.DEFER_BLOCKING 0x1, 0x80 ;  /* 0x0042000000007b1d */ /* 0x010fec0000010000 */
        /* <DEDUP_REMOVED lines=11> */
[----:B----4-:R-:W-:-:S04]  /*de60*/  DEPBAR.LE SB0, 0x1 ;  /* 0x000080400000791a */ /* 0x010fc80000000000 */
.L_x_78:
[----:B------:R-:W-:Y:S05]  /*de70*/  BSYNC B0 ;  /* 0x0000000000007941 */ /* 0x000fea0003800000 */
.L_x_77:
        /* <DEDUP_REMOVED lines=17> */
[----:B-----5:R-:W5:Y:S02]  /*df90*/  FENCE.VIEW.ASYNC.S ;  /* 0x00000000000073c6 */ /* 0x020f640000000000 */
[----:B-----5:R-:W-:Y:S06]  /*dfa0*/  BAR.SYNC.DEFER_BLOCKING 0x1, 0x80 ;  /* 0x0042000000007b1d */ /* 0x020fec0000010000 */
        /* <DEDUP_REMOVED lines=12> */
[----:B-1----:R-:W-:-:S04]  /*e070*/  DEPBAR.LE SB0, 0x1 ;  /* 0x000080400000791a */ /* 0x002fc80000000000 */
.L_x_80:
[----:B------:R-:W-:Y:S05]  /*e080*/  BSYNC B0 ;  /* 0x0000000000007941 */ /* 0x000fea0003800000 */
.L_x_79:
[----:B------:R-:W-:Y:S06]  /*e090*/  BAR.SYNC.DEFER_BLOCKING 0x1, 0x80 ;  /* 0x0042000000007b1d */ /* 0x000fec0000010000 */
[----:B------:R-:W-:Y:S01]  /*e0a0*/  BSSY B0, `(.L_x_81) ;  /* 0x0000015000007945 */ /* 0x000fe20003800000 */
[----:B------:R1:W-:Y:S04]  /*e0b0*/  STSM.16.M88.4 [R3], R56 ;  /* 0x0000003803007844 */ /* 0x0003e80000000200 */
        /* <DEDUP_REMOVED lines=17> */
[----:B------:R1:W-:Y:S02]  /*e1d0*/  UTMASTG.4D [UR8], [UR4] ;  /* 0x00000008040073b5 */ /* 0x0003e40008018000 */
[----:B-1----:R0:W-:Y:S02]  /*e1e0*/  UTMACMDFLUSH ;  /* 0x00000000000079b7 */ /* 0x0021e40000000000 */
.L_x_82:
[----:B------:R-:W-:Y:S05]  /*e1f0*/  BSYNC B0 ;  /* 0x0000000000007941 */ /* 0x000fea0003800000 */
.L_x_81:
[----:B------:R-:W-:-:S04]  /*e200*/  DEPBAR.LE SB0, 0x0 ;  /* 0x000080000000791a */ /* 0x000fc80000000000 */
[----:B------:R-:W-:Y:S05]  /*e210*/  EXIT ;  /* 0x000000000000794d */ /* 0x000fea0003800000 */
        .weak           $__internal_0_$__cuda_sm20_rcp_rn_f32_slowpath
        .type           $__internal_0_$__cuda_sm20_rcp_rn_f32_slowpath,@function
        .size           $__internal_0_$__cuda_sm20_rcp_rn_f32_slowpath,(.L_x_88 - $__internal_0_$__cuda_sm20_rcp_rn_f32_slowpath)
$__internal_0_$__cuda_sm20_rcp_rn_f32_slowpath:
[----:B------:R-:W-:Y:S01]  /*e220*/  IMAD.SHL.U32 R0, R2, 0x2, RZ ;  /* 0x0000000202007824 */ /* 0x000fe200078e00ff */
[----:B------:R-:W-:Y:S04]  /*e230*/  BSSY B2, `(.L_x_83) ;  /* 0x0000030000027945 */ /* 0x000fe80003800000 */
[----:B------:R-:W-:-:S04]  /*e240*/  SHF.R.U32.HI R27, RZ, 0x18, R0 ;  /* 0x00000018ff1b7819 */ /* 0x000fc80000011600 */
[----:B------:R-:W-:-:S13]  /*e250*/  ISETP.NE.U32.AND P0, PT, R27, RZ, PT ;  /* 0x000000ff1b00720c */ /* 0x000fda0003f05070 */
[----:B------:R-:W-:Y:S05]  /*e260*/  @P0 BRA `(.L_x_84) ;  /* 0x0000000000280947 */ /* 0x000fea0003800000 */
[----:B------:R-:W-:-:S04]  /*e270*/  SHF.L.U32 R0, R2, 0x1, RZ ;  /* 0x0000000102007819 */ /* 0x000fc800000006ff */
[----:B------:R-:W-:-:S13]  /*e280*/  ISETP.NE.AND P0, PT, R0, RZ, PT ;  /* 0x000000ff0000720c */ /* 0x000fda0003f05270 */
[----:B------:R-:W-:Y:S01]  /*e290*/  @P0 FFMA R25, R2, 1.84467440737095516160e+19, RZ ;  /* 0x5f80000002190823 */ /* 0x000fe200000000ff */
[----:B------:R-:W-:Y:S08]  /*e2a0*/  @!P0 MUFU.RCP R3, R2 ;  /* 0x0000000200038308 */ /* 0x000ff00000001000 */
[----:B------:R-:W1:Y:S02]  /*e2b0*/  @P0 MUFU.RCP R0, R25 ;  /* 0x0000001900000308 */ /* 0x000e640000001000 */
[----:B-1----:R-:W-:-:S04]  /*e2c0*/  @P0 FFMA R26, R25, R0, -1 ;  /* 0xbf800000191a0423 */ /* 0x002fc80000000000 */
[----:B------:R-:W-:-:S04]  /*e2d0*/  @P0 FADD.FTZ R27, -R26, -RZ ;  /* 0x800000ff1a1b0221 */ /* 0x000fc80000010100 */
[----:B------:R-:W-:-:S04]  /*e2e0*/  @P0 FFMA R0, R0, R27, R0 ;  /* 0x0000001b00000223 */ /* 0x000fc80000000000 */
[----:B------:R-:W-:Y:S01]  /*e2f0*/  @P0 FFMA R3, R0, 1.84467440737095516160e+19, RZ ;  /* 0x5f80000000030823 */ /* 0x000fe200000000ff */
[----:B------:R-:W-:Y:S06]  /*e300*/  BRA `(.L_x_85) ;  /* 0x0000000000887947 */ /* 0x000fec0003800000 */
.L_x_84:
[----:B------:R-:W-:-:S04]  /*e310*/  IADD3 R33, R27, -0xfd, RZ ;  /* 0xffffff031b217810 */ /* 0x000fc80007ffe0ff */
[----:B------:R-:W-:-:S13]  /*e320*/  ISETP.GT.U32.AND P0, PT, R33, 0x1, PT ;  /* 0x000000012100780c */ /* 0x000fda0003f04070 */
[----:B------:R-:W-:Y:S05]  /*e330*/  @P0 BRA `(.L_x_86) ;  /* 0x0000000000780947 */ /* 0x000fea0003800000 */
[----:B------:R-:W-:Y:S01]  /*e340*/  LOP3.LUT R0, R2, 0x7fffff, RZ, 0xc0, !PT ;  /* 0x007fffff02007812 */ /* 0x000fe200078ec0ff */
[----:B------:R-:W-:-:S03]  /*e350*/  IMAD.MOV.U32 R28, RZ, RZ, 0x3 ;  /* 0x00000003ff1c7424 */ /* 0x000fc600078e00ff */
[----:B------:R-:W-:Y:S02]  /*e360*/  LOP3.LUT R0, R0, 0x3f800000, RZ, 0xfc, !PT ;  /* 0x3f80000000007812 */ /* 0x000fe400078efcff */
[----:B------:R-:W-:Y:S02]  /*e370*/  SHF.L.U32 R28, R28, R33, RZ ;  /* 0x000000211c1c7219 */ /* 0x000fe400000006ff */
[----:B------:R-:W1:Y:S02]  /*e380*/  MUFU.RCP R3, R0 ;  /* 0x0000000000037308 */ /* 0x000e640000001000 */
[----:B-1----:R-:W-:-:S04]  /*e390*/  FFMA R25, R0, R3, -1 ;  /* 0xbf80000000197423 */ /* 0x002fc80000000003 */
[----:B------:R-:W-:-:S04]  /*e3a0*/  FADD.FTZ R26, -R25, -RZ ;  /* 0x800000ff191a7221 */ /* 0x000fc80000010100 */
[CCC-:B------:R-:W-:Y:S01]  /*e3b0*/  FFMA.RM R25, R3.reuse, R26.reuse, R3.reuse ;  /* 0x0000001a03197223 */ /* 0x1c0fe20000004003 */
[----:B------:R-:W-:-:S04]  /*e3c0*/  FFMA.RP R26, R3, R26, R3 ;  /* 0x0000001a031a7223 */ /* 0x000fc80000008003 */
[C---:B------:R-:W-:Y:S02]  /*e3d0*/  LOP3.LUT R3, R25.reuse, 0x7fffff, RZ, 0xc0, !PT ;  /* 0x007fffff19037812 */ /* 0x040fe400078ec0ff */
[----:B------:R-:W-:Y:S02]  /*e3e0*/  FSETP.NEU.FTZ.AND P0, PT, R25, R26, PT ;  /* 0x0000001a1900720b */ /* 0x000fe40003f1d000 */
[----:B------:R-:W-:Y:S02]  /*e3f0*/  LOP3.LUT R3, R3, 0x800000, RZ, 0xfc, !PT ;  /* 0x0080000003037812 */ /* 0x000fe400078efcff */
[----:B------:R-:W-:Y:S02]  /*e400*/  SEL R25, RZ, 0xffffffff, !P0 ;  /* 0xffffffffff197807 */ /* 0x000fe40004000000 */
[----:B------:R-:W-:Y:S02]  /*e410*/  LOP3.LUT R28, R28, R3, RZ, 0xc0, !PT ;  /* 0x000000031c1c7212 */ /* 0x000fe400078ec0ff */
[----:B------:R-:W-:-:S02]  /*e420*/  IADD3 R0, -R25, RZ, RZ ;  /* 0x000000ff19007210 */ /* 0x000fc40007ffe1ff */
[-C--:B------:R-:W-:Y:S02]  /*e430*/  SHF.R.U32.HI R28, RZ, R33.reuse, R28 ;  /* 0x00000021ff1c7219 */ /* 0x080fe4000001161c */
[----:B------:R-:W-:Y:S02]  /*e440*/  LOP3.LUT P1, RZ, R0, R33, R3, 0xf8, !PT ;  /* 0x0000002100ff7212 */ /* 0x000fe4000782f803 */
[C---:B------:R-:W-:Y:S02]  /*e450*/  LOP3.LUT P0, RZ, R28.reuse, 0x1, RZ, 0xc0, !PT ;  /* 0x000000011cff7812 */ /* 0x040fe4000780c0ff */
[----:B------:R-:W-:-:S04]  /*e460*/  LOP3.LUT P2, RZ, R28, 0x2, RZ, 0xc0, !PT ;  /* 0x000000021cff7812 */ /* 0x000fc8000784c0ff */
[----:B------:R-:W-:Y:S02]  /*e470*/  PLOP3.LUT P0, PT, P0, P1, P2, 0xe0, 0x0 ;  /* 0x000000000000781c */ /* 0x000fe40000703c20 */
[----:B------:R-:W-:Y:S02]  /*e480*/  LOP3.LUT P1, RZ, R2, 0x7fffff, RZ, 0xc0, !PT ;  /* 0x007fffff02ff7812 */ /* 0x000fe4000782c0ff */
[----:B------:R-:W-:-:S04]  /*e490*/  SEL R0, RZ, 0x1, !P0 ;  /* 0x00000001ff007807 */ /* 0x000fc80004000000 */
[----:B------:R-:W-:-:S04]  /*e4a0*/  IADD3 R0, -R0, RZ, RZ ;  /* 0x000000ff00007210 */ /* 0x000fc80007ffe1ff */
[----:B------:R-:W-:Y:S01]  /*e4b0*/  ISETP.GE.AND P0, PT, R0, RZ, PT ;  /* 0x000000ff0000720c */ /* 0x000fe20003f06270 */
[----:B------:R-:W-:-:S05]  /*e4c0*/  VIADD R0, R27, 0xffffff04 ;  /* 0xffffff041b007836 */ /* 0x000fca0000000000 */
[----:B------:R-:W-:-:S07]  /*e4d0*/  SHF.R.U32.HI R3, RZ, R0, R3 ;  /* 0x00000000ff037219 */ /* 0x000fce0000011603 */
[----:B------:R-:W-:-:S04]  /*e4e0*/  @!P0 IADD3 R3, R3, 0x1, RZ ;  /* 0x0000000103038810 */ /* 0x000fc80007ffe0ff */
[----:B------:R-:W-:-:S04]  /*e4f0*/  @!P1 SHF.L.U32 R3, R3, 0x1, RZ ;  /* 0x0000000103039819 */ /* 0x000fc800000006ff */
[----:B------:R-:W-:Y:S01]  /*e500*/  LOP3.LUT R3, R3, 0x80000000, R2, 0xf8, !PT ;  /* 0x8000000003037812 */ /* 0x000fe200078ef802 */
[----:B------:R-:W-:Y:S06]  /*e510*/  BRA `(.L_x_85) ;  /* 0x0000000000047947 */ /* 0x000fec0003800000 */
.L_x_86:
[----:B------:R1:W2:Y:S02]  /*e520*/  MUFU.RCP R3, R2 ;  /* 0x0000000200037308 */ /* 0x0002a40000001000 */
.L_x_85:
[----:B------:R-:W-:Y:S05]  /*e530*/  BSYNC B2 ;  /* 0x0000000000027941 */ /* 0x000fea0003800000 */
.L_x_83:
[----:B--2---:R-:W-:Y:S01]  /*e540*/  IMAD.MOV.U32 R0, RZ, RZ, R3 ;  /* 0x000000ffff007224 */ /* 0x004fe200078e0003 */
[----:B-1----:R-:W-:Y:S02]  /*e550*/  MOV R2, R29 ;  /* 0x0000001d00027202 */ /* 0x002fe40000000f00 */
[----:B------:R-:W-:-:S04]  /*e560*/  MOV R3, 0x0 ;  /* 0x0000000000037802 */ /* 0x000fc80000000f00 */
[----:B------:R-:W-:Y:S05]  /*e570*/  RET.REL.NODEC R2 `(_ZN7cutlass13device_kernelINS_4fmha6kernel13FmhaKernelTmaINS1_10collective15FmhaMainloopTmaINS_6half_tEfN4cute5tupleIJNS7_1CILi64EEESA_NS9_ILi224EEEEEENS4_12CausalFusionEJEEENS4_15FmhaFwdEpilogueIS6_fNS8_IJSA_SB_SA_EEEEEJEEEEEvNT_6ParamsE) ;  /* 0xffffff1802a07950 */ /* 0x000fea0003c3ffff */
.L_x_87:
[----:B------:R-:W-:-:S00]  /*e580*/  BRA `(.L_x_87) ;  /* 0xfffffffc00fc7947 */ /* 0x000fc0000383ffff */
[----:B------:R-:W-:-:S00]  /*e590*/  NOP ;  /* 0x0000000000007918 */ /* 0x000fc00000000000 */
        /* <DEDUP_REMOVED lines=14> */
.L_x_88:


//--------------------- .nv.global.init           --------------------------
	.section	.nv.global.init,"aw",@progbits
.nv.global.init:
	.type		$str$23,@object
	.size		$str$23,($str$24 - $str$23)
$str$23:
        /*0000*/ 	.byte	0x28, 0x61, 0x64, 0x64, 0x72, 0x65, 0x73, 0x73, 0x20, 0x26, 0x20, 0x6d, 0x61, 0x73, 0x6b, 0x29
        /*0010*/ 	.byte	0x20, 0x3d, 0x3d, 0x20, 0x30, 0x00
	.type		$str$24,@object
	.size		$str$24,(__unnamed_1 - $str$24)
$str$24:
        /*0016*/ 	.byte	0x2f, 0x74, 0x6d, 0x70, 0x2f, 0x63, 0x75, 0x74, 0x6c, 0x61, 0x73, 0x73, 0x5f, 0x73, 0x77, 0x65
        /*0026*/ 	.byte	0x65, 0x70, 0x5f, 0x73, 0x72, 0x63, 0x2f, 0x69, 0x6e, 0x63, 0x6c, 0x75, 0x64, 0x65, 0x2f, 0x63
        /*0036*/ 	.byte	0x75, 0x74, 0x65, 0x2f, 0x70, 0x6f, 0x69, 0x6e, 0x74, 0x65, 0x72, 0x5f, 0x66, 0x6c, 0x61, 0x67
        /*0046*/ 	.byte	0x67, 0x65, 0x64, 0x2e, 0x68, 0x70, 0x70, 0x00
	.type		__unnamed_1,@object
	.size		__unnamed_1,(__unnamed_2 - __unnamed_1)
__unnamed_1:
        /*004e*/ 	.byte	0x61, 0x75, 0x74, 0x6f, 0x20, 0x63, 0x75, 0x74, 0x65, 0x3a, 0x3a, 0x61, 0x73, 0x5f, 0x70, 0x6f
        /* <DEDUP_REMOVED lines=27> */
        /*020e*/ 	.byte	0x3e, 0x3e, 0x3e, 0x3e, 0x3e, 0x5d, 0x00
	.type		__unnamed_2,@object
	.size		__unnamed_2,(.L_1 - __unnamed_2)
__unnamed_2:
        /* <DEDUP_REMOVED lines=29> */
.L_1:


//--------------------- .nv.shared._ZN7cutlass13device_kernelINS_4fmha6kernel13FmhaKernelTmaINS1_10collective15FmhaMainloopTmaINS_6half_tEfN4cute5tupleIJNS7_1CILi64EEESA_NS9_ILi224EEEEEENS4_12CausalFusionEJEEENS4_15FmhaFwdEpilogueIS6_fNS8_IJSA_SB_SA_EEEEEJEEEEEvNT_6ParamsE --------------------------
	.section	.nv.shared._ZN7cutlass13device_kernelINS_4fmha6kernel13FmhaKernelTmaINS1_10collective15FmhaMainloopTmaINS_6half_tEfN4cute5tupleIJNS7_1CILi64EEESA_NS9_ILi224EEEEEENS4_12CausalFusionEJEEENS4_15FmhaFwdEpilogueIS6_fNS8_IJSA_SB_SA_EEEEEJEEEEEvNT_6ParamsE,"aw",@nobits
	.sectionflags	@""
	.align	16
	.zero		1024


//--------------------- .nv.shared.reserved.0     --------------------------
	.section	.nv.shared.reserved.0,"aw",@nobits
	.weak		__nv_reservedSMEM_offset_0_alias
	.size		__nv_reservedSMEM_offset_0_alias, 0, 0
	.other		__nv_reservedSMEM_offset_0_alias,@"STO_CUDA_RESERVED_SHARED STV_DEFAULT"
__nv_reservedSMEM_offset_0_alias:
	.zero		0


//--------------------- .nv.global                --------------------------
	.section	.nv.global,"aw",@nobits
.nv.global:
	.type		_ZN39_INTERNAL_95bd92ad_4_k_cu_c6497351_29144cute1_E,@object
	.size		_ZN39_INTERNAL_95bd92ad_4_k_cu_c6497351_29144cute1_E,(_ZN39_INTERNAL_95bd92ad_4_k_cu_c6497351_29144cuda3std3__45__cpo6cbeginE - _ZN39_INTERNAL_95bd92ad_4_k_cu_c6497351_29144cute1_E)
_ZN39_INTERNAL_95bd92ad_4_k_cu_c6497351_29144cute1_E:
	.zero		1
	.type		_ZN39_INTERNAL_95bd92ad_4_k_cu_c6497351_29144cuda3std3__45__cpo6cbeginE,@object
	.size		_ZN39_INTERNAL_95bd92ad_4_k_cu_c6497351_29144cuda3std3__45__cpo6cbeginE,(_ZN39_INTERNAL_95bd92ad_4_k_cu_c6497351_29144cuda3std3__48in_placeE - _ZN39_INTERNAL_95bd92ad_4_k_cu_c6497351_29144cuda3std3__45__cpo6cbeginE)
_ZN39_INTERNAL_95bd92ad_4_k_cu_c6497351_29144cuda3std3__45__cpo6cbeginE:
	.zero		1
	.type		_ZN39_INTERNAL_95bd92ad_4_k_cu_c6497351_29144cuda3std3__48in_placeE,@object
	.size		_ZN39_INTERNAL_95bd92ad_4_k_cu_c6497351_29144cuda3std3__48in_placeE,(_ZN39_INTERNAL_95bd92ad_4_k_cu_c6497351_29144cuda3std6ranges3__45__cpo9iter_moveE - _ZN39_INTERNAL_95bd92ad_4_k_cu_c6497351_29144cuda3std3__48in_placeE)
_ZN39_INTERNAL_95bd92ad_4_k_cu_c6497351_29144cuda3std3__48in_placeE:
	.zero		1
	.type		_ZN39_INTERNAL_95bd92ad_4_k_cu_c6497351_29144cuda3std6ranges3__45__cpo9iter_moveE,@object
	.size		_ZN39_INTERNAL_95bd92ad_4_k_cu_c6497351_29144cuda3std6ranges3__45__cpo9iter_moveE,(_ZN39_INTERNAL_95bd92ad_4_k_cu_c6497351_29144cuda3std3__45__cpo5beginE - _ZN39_INTERNAL_95bd92ad_4_k_cu_c6497351_29144cuda3std6ranges3__45__cpo9iter_moveE)
_ZN39_INTERNAL_95bd92ad_4_k_cu_c6497351_29144cuda3std6ranges3__45__cpo9iter_moveE:
	.zero		1
	.type		_ZN39_INTERNAL_95bd92ad_4_k_cu_c6497351_29144cuda3std3__45__cpo5beginE,@object
	.size		_ZN39_INTERNAL_95bd92ad_4_k_cu_c6497351_29144cuda3std3__45__cpo5beginE,(_ZN39_INTERNAL_95bd92ad_4_k_cu_c6497351_29144cuda3std3__441_GLOBAL__N__95bd92ad_4_k_cu_c6497351_29146ignoreE - _ZN39_INTERNAL_95bd92ad_4_k_cu_c6497351_29144cuda3std3__45__cpo5beginE)
_ZN39_INTERNAL_95bd92ad_4_k_cu_c6497351_29144cuda3std3__45__cpo5beginE:
	.zero		1
	.type		_ZN39_INTERNAL_95bd92ad_4_k_cu_c6497351_29144cuda3std3__441_GLOBAL__N__95bd92ad_4_k_cu_c6497351_29146ignoreE,@object
	.size		_ZN39_INTERNAL_95bd92ad_4_k_cu_c6497351_29144cuda3std3__441_GLOBAL__N__95bd92ad_4_k_cu_c6497351_29146ignoreE,(_ZN39_INTERNAL_95bd92ad_4_k_cu_c6497351_29144cute7productE - _ZN39_INTERNAL_95bd92ad_4_k_cu_c6497351_29144cuda3std3__441_GLOBAL__N__95bd92ad_4_k_cu_c6497351_29146ignoreE)
_ZN39_INTERNAL_95bd92ad_4_k_cu_c6497351_29144cuda3std3__441_GLOBAL__N__95bd92ad_4_k_cu_c6497351_29146ignoreE:
	.zero		1
	.type		_ZN39_INTERNAL_95bd92ad_4_k_cu_c6497351_29144cute7productE,@object
	.size		_ZN39_INTERNAL_95bd92ad_4_k_cu_c6497351_29144cute7productE,(_ZN39_INTERNAL_95bd92ad_4_k_cu_c6497351_29144cuda3std3__45__cpo3endE - _ZN39_INTERNAL_95bd92ad_4_k_cu_c6497351_29144cute7productE)
_ZN39_INTERNAL_95bd92ad_4_k_cu_c6497351_29144cute7productE:
	.zero		1
	.type		_ZN39_INTERNAL_95bd92ad_4_k_cu_c6497351_29144cuda3std3__45__cpo3endE,@object
	.size		_ZN39_INTERNAL_95bd92ad_4_k_cu_c6497351_29144cuda3std3__45__cpo3endE,(_ZN39_INTERNAL_95bd92ad_4_k_cu_c6497351_29144cuda3std3__419piecewise_constructE - _ZN39_INTERNAL_95bd92ad_4_k_cu_c6497351_29144cuda3std3__45__cpo3endE)
_ZN39_INTERNAL_95bd92ad_4_k_cu_c6497351_29144cuda3std3__45__cpo3endE:
	.zero		1
	.type		_ZN39_INTERNAL_95bd92ad_4_k_cu_c6497351_29144cuda3std3__419piecewise_constructE,@object
	.size		_ZN39_INTERNAL_95bd92ad_4_k_cu_c6497351_29144cuda3std3__419piecewise_constructE,(_ZN39_INTERNAL_95bd92ad_4_k_cu_c6497351_29144cuda3std3__45__cpo4cendE - _ZN39_INTERNAL_95bd92ad_4_k_cu_c6497351_29144cuda3std3__419piecewise_constructE)
_ZN39_INTERNAL_95bd92ad_4_k_cu_c6497351_29144cuda3std3__419piecewise_constructE:
	.zero		1
	.type		_ZN39_INTERNAL_95bd92ad_4_k_cu_c6497351_29144cuda3std3__45__cpo4cendE,@object
	.size		_ZN39_INTERNAL_95bd92ad_4_k_cu_c6497351_29144cuda3std3__45__cpo4cendE,(_ZN39_INTERNAL_95bd92ad_4_k_cu_c6497351_29144cuda3std6ranges3__45__cpo4swapE - _ZN39_INTERNAL_95bd92ad_4_k_cu_c6497351_29144cuda3std3__45__cpo4cendE)
_ZN39_INTERNAL_95bd92ad_4_k_cu_c6497351_29144cuda3std3__45__cpo4cendE:
	.zero		1
	.type		_ZN39_INTERNAL_95bd92ad_4_k_cu_c6497351_29144cuda3std6ranges3__45__cpo4swapE,@object
	.size		_ZN39_INTERNAL_95bd92ad_4_k_cu_c6497351_29144cuda3std6ranges3__45__cpo4swapE,(.L_9 - _ZN39_INTERNAL_95bd92ad_4_k_cu_c6497351_29144cuda3std6ranges3__45__cpo4swapE)
_ZN39_INTERNAL_95bd92ad_4_k_cu_c6497351_29144cuda3std6ranges3__45__cpo4swapE:
	.zero		1
.L_9:


//--------------------- .nv.constant0._ZN7cutlass13device_kernelINS_4fmha6kernel13FmhaKernelTmaINS1_10collective15FmhaMainloopTmaINS_6half_tEfN4cute5tupleIJNS7_1CILi64EEESA_NS9_ILi224EEEEEENS4_12CausalFusionEJEEENS4_15FmhaFwdEpilogueIS6_fNS8_IJSA_SB_SA_EEEEEJEEEEEvNT_6ParamsE --------------------------
	.section	.nv.constant0._ZN7cutlass13device_kernelINS_4fmha6kernel13FmhaKernelTmaINS1_10collective15FmhaMainloopTmaINS_6half_tEfN4cute5tupleIJNS7_1CILi64EEESA_NS9_ILi224EEEEEENS4_12CausalFusionEJEEENS4_15FmhaFwdEpilogueIS6_fNS8_IJSA_SB_SA_EEEEEJEEEEEvNT_6ParamsE,"a",@progbits
	.sectionflags	@""
	.align	4
.nv.constant0._ZN7cutlass13device_kernelINS_4fmha6kernel13FmhaKernelTmaINS1_10collective15FmhaMainloopTmaINS_6half_tEfN4cute5tupleIJNS7_1CILi64EEESA_NS9_ILi224EEEEEENS4_12CausalFusionEJEEENS4_15FmhaFwdEpilogueIS6_fNS8_IJSA_SB_SA_EEEEEJEEEEEvNT_6ParamsE:
	.zero		2688


//--------------------- SYMBOLS --------------------------

	.type		.nv.reservedSmem.offset0,@object
	.size		.nv.reservedSmem.offset0,0x4
	.type		__assertfail,@function
